	.target	sm_100a

	.elftype	@"ET_EXEC"


//--------------------- .note.nv.tkinfo           --------------------------
	.section	.note.nv.tkinfo,"",@"SHT_NOTE"
	.sectionflags	@"SHF_NOTE_NV_TKINFO"
	.tkinfo
        /*0018*/ 	.word	0x00000002
        /*0030*/ 	.string	""
        /*0030*/ 	.string	"ptxas"
        /*0030*/ 	.string	"Cuda compilation tools, release 13.0, V13.0.88"
        /*0030*/ 	.string	"Build cuda_13.0.r13.0/compiler.36424714_0"
        /*0030*/ 	.string	"-arch sm_100a -m 64 "



//--------------------- .note.nv.cuinfo           --------------------------
	.section	.note.nv.cuinfo,"",@"SHT_NOTE"
	.sectionflags	@"SHF_NOTE_NV_CUINFO"
        /*0018*/ 	.short	0x0002
        /*001a*/ 	.short	0x0064
        /*001c*/ 	.short	0x0082
	.zero		2


//--------------------- .nv.info                  --------------------------
	.section	.nv.info,"",@"SHT_CUDA_INFO"
	.align	4


	//----- nvinfo : EIATTR_REGCOUNT
	.align		4
        /*0000*/ 	.byte	0x04, 0x2f
        /*0002*/ 	.short	(.L_19 - .L_18)
	.align		4
.L_18:
        /*0004*/ 	.word	index@(_ZN7cutlass13device_kernelINS_4gemm6kernel13GemmUniversalIN4cute5tupleIJiiiiEEENS1_10collective13CollectiveMmaINS1_35MainloopSm100TmaUmmaWarpSpecializedILi16ELi2ELi4ENS5_IJNS4_1CILi2EEESB_NSA_ILi1EEEEEEEENS5_IJNSA_ILi256EEENSA_ILi128EEENSA_ILi32EEEEEENS_6half_tENS5_IJlSC_lEEESJ_SK_NS4_8TiledMMAINS4_8MMA_AtomIJNS4_26SM100_MMA_F16BF16_2x1SM_SSISJ_SJ_fLi256ELi128ELNS4_4UMMA5MajorE0ELSP_0ELNSO_7ScaleInE0ELSQ_0EEEEEENS4_6LayoutINS5_IJSC_SC_SC_EEENS5_IJNSA_ILi0EEESV_SV_EEEEENS5_IJNS4_10UnderscoreESY_SY_EEEEENS4_28SM100_TMA_2SM_LOAD_MULTICASTENS4_14ComposedLayoutINS4_7SwizzleILi2ELi4ELi3EEENS4_18smem_ptr_flag_bitsILi16EEENST_INS5_IJNSA_ILi8EEESH_EEENS5_IJSH_SC_EEEEEEEvNS4_8identityENS4_18SM100_TMA_2SM_LOADES1B_vS1C_EENS_8epilogue10collective18CollectiveEpilogueINS1F_23Sm100TmaWarpSpecializedILi4ELi2ELi32ELb1ELb0EEEJNS5_IJSG_SG_SH_EEENS5_IJNST_ISG_SC_EENST_ISH_SC_EEEEESJ_SK_SJ_SK_NS1F_6fusion15FusionCallbacksIS1J_NS1O_17LinearCombinationISJ_fSJ_fLNS_15FloatRoundStyleE2EEES1K_S1N_JEEENS4_5SM1004TMEM4LOAD26SM100_TMEM_LOAD_32dp32b32xENS4_13SM90_TMA_LOADES1B_NS4_39AutoVectorizingCopyWithAssumedAlignmentILi128EEENS4_14SM90_TMA_STOREES1B_S20_S20_EEEvvEEEEvNT_6ParamsE)
        /*0008*/ 	.word	0x00000076


	//----- nvinfo : EIATTR_FRAME_SIZE
	.align		4
.L_19:
        /*000c*/ 	.byte	0x04, 0x11
        /*000e*/ 	.short	(.L_21 - .L_20)
	.align		4
.L_20:
        /*0010*/ 	.word	index@($__internal_2_$__cuda_sm10x_tcgen05_guardrail_trap_unallocated_columns_being_dealloced)
        /*0014*/ 	.word	0x00000000


	//----- nvinfo : EIATTR_FRAME_SIZE
	.align		4
.L_21:
        /*0018*/ 	.byte	0x04, 0x11
        /*001a*/ 	.short	(.L_23 - .L_22)
	.align		4
.L_22:
        /*001c*/ 	.word	index@($__internal_1_$__cuda_sm10x_tcgen05_guardrail_trap_phase_invalid_during_alloc)
        /*0020*/ 	.word	0x00000000


	//----- nvinfo : EIATTR_FRAME_SIZE
	.align		4
.L_23:
        /*0024*/ 	.byte	0x04, 0x11
        /*0026*/ 	.short	(.L_25 - .L_24)
	.align		4
.L_24:
        /*0028*/ 	.word	index@($__internal_0_$__cuda_sm10x_tcgen05_guardrail_trap_col_being_dealloced_not_returned_by_alloc)
        /*002c*/ 	.word	0x00000000


	//----- nvinfo : EIATTR_FRAME_SIZE
	.align		4
.L_25:
        /*0030*/ 	.byte	0x04, 0x11
        /*0032*/ 	.short	(.L_27 - .L_26)
	.align		4
.L_26:
        /*0034*/ 	.word	index@(_ZN7cutlass13device_kernelINS_4gemm6kernel13GemmUniversalIN4cute5tupleIJiiiiEEENS1_10collective13CollectiveMmaINS1_35MainloopSm100TmaUmmaWarpSpecializedILi16ELi2ELi4ENS5_IJNS4_1CILi2EEESB_NSA_ILi1EEEEEEEENS5_IJNSA_ILi256EEENSA_ILi128EEENSA_ILi32EEEEEENS_6half_tENS5_IJlSC_lEEESJ_SK_NS4_8TiledMMAINS4_8MMA_AtomIJNS4_26SM100_MMA_F16BF16_2x1SM_SSISJ_SJ_fLi256ELi128ELNS4_4UMMA5MajorE0ELSP_0ELNSO_7ScaleInE0ELSQ_0EEEEEENS4_6LayoutINS5_IJSC_SC_SC_EEENS5_IJNSA_ILi0EEESV_SV_EEEEENS5_IJNS4_10UnderscoreESY_SY_EEEEENS4_28SM100_TMA_2SM_LOAD_MULTICASTENS4_14ComposedLayoutINS4_7SwizzleILi2ELi4ELi3EEENS4_18smem_ptr_flag_bitsILi16EEENST_INS5_IJNSA_ILi8EEESH_EEENS5_IJSH_SC_EEEEEEEvNS4_8identityENS4_18SM100_TMA_2SM_LOADES1B_vS1C_EENS_8epilogue10collective18CollectiveEpilogueINS1F_23Sm100TmaWarpSpecializedILi4ELi2ELi32ELb1ELb0EEEJNS5_IJSG_SG_SH_EEENS5_IJNST_ISG_SC_EENST_ISH_SC_EEEEESJ_SK_SJ_SK_NS1F_6fusion15FusionCallbacksIS1J_NS1O_17LinearCombinationISJ_fSJ_fLNS_15FloatRoundStyleE2EEES1K_S1N_JEEENS4_5SM1004TMEM4LOAD26SM100_TMEM_LOAD_32dp32b32xENS4_13SM90_TMA_LOADES1B_NS4_39AutoVectorizingCopyWithAssumedAlignmentILi128EEENS4_14SM90_TMA_STOREES1B_S20_S20_EEEvvEEEEvNT_6ParamsE)
        /*0038*/ 	.word	0x00000000


	//----- nvinfo : EIATTR_MIN_STACK_SIZE
	.align		4
.L_27:
        /*003c*/ 	.byte	0x04, 0x12
        /*003e*/ 	.short	(.L_29 - .L_28)
	.align		4
.L_28:
        /*0040*/ 	.word	index@(_ZN7cutlass13device_kernelINS_4gemm6kernel13GemmUniversalIN4cute5tupleIJiiiiEEENS1_10collective13CollectiveMmaINS1_35MainloopSm100TmaUmmaWarpSpecializedILi16ELi2ELi4ENS5_IJNS4_1CILi2EEESB_NSA_ILi1EEEEEEEENS5_IJNSA_ILi256EEENSA_ILi128EEENSA_ILi32EEEEEENS_6half_tENS5_IJlSC_lEEESJ_SK_NS4_8TiledMMAINS4_8MMA_AtomIJNS4_26SM100_MMA_F16BF16_2x1SM_SSISJ_SJ_fLi256ELi128ELNS4_4UMMA5MajorE0ELSP_0ELNSO_7ScaleInE0ELSQ_0EEEEEENS4_6LayoutINS5_IJSC_SC_SC_EEENS5_IJNSA_ILi0EEESV_SV_EEEEENS5_IJNS4_10UnderscoreESY_SY_EEEEENS4_28SM100_TMA_2SM_LOAD_MULTICASTENS4_14ComposedLayoutINS4_7SwizzleILi2ELi4ELi3EEENS4_18smem_ptr_flag_bitsILi16EEENST_INS5_IJNSA_ILi8EEESH_EEENS5_IJSH_SC_EEEEEEEvNS4_8identityENS4_18SM100_TMA_2SM_LOADES1B_vS1C_EENS_8epilogue10collective18CollectiveEpilogueINS1F_23Sm100TmaWarpSpecializedILi4ELi2ELi32ELb1ELb0EEEJNS5_IJSG_SG_SH_EEENS5_IJNST_ISG_SC_EENST_ISH_SC_EEEEESJ_SK_SJ_SK_NS1F_6fusion15FusionCallbacksIS1J_NS1O_17LinearCombinationISJ_fSJ_fLNS_15FloatRoundStyleE2EEES1K_S1N_JEEENS4_5SM1004TMEM4LOAD26SM100_TMEM_LOAD_32dp32b32xENS4_13SM90_TMA_LOADES1B_NS4_39AutoVectorizingCopyWithAssumedAlignmentILi128EEENS4_14SM90_TMA_STOREES1B_S20_S20_EEEvvEEEEvNT_6ParamsE)
        /*0044*/ 	.word	0x00000000
.L_29:


//--------------------- .nv.compat                --------------------------
	.section	.nv.compat,"",@"SHT_CUDA_COMPAT_INFO"
	.align	4
        /*0000*/ 	.byte	0x02, 0x09, 0x01, 0x00, 0x02, 0x02, 0x02, 0x00, 0x02, 0x05, 0x05, 0x00, 0x03, 0x07, 0x01, 0x01
        /*0010*/ 	.byte	0x02, 0x03, 0x01, 0x00, 0x02, 0x06, 0x01, 0x00, 0x04, 0x0b, 0x08, 0x00, 0x09, 0x00, 0x00, 0x00
        /*0020*/ 	.byte	0x00, 0x00, 0x00, 0x00


//--------------------- .nv.info._ZN7cutlass13device_kernelINS_4gemm6kernel13GemmUniversalIN4cute5tupleIJiiiiEEENS1_10collective13CollectiveMmaINS1_35MainloopSm100TmaUmmaWarpSpecializedILi16ELi2ELi4ENS5_IJNS4_1CILi2EEESB_NSA_ILi1EEEEEEEENS5_IJNSA_ILi256EEENSA_ILi128EEENSA_ILi32EEEEEENS_6half_tENS5_IJlSC_lEEESJ_SK_NS4_8TiledMMAINS4_8MMA_AtomIJNS4_26SM100_MMA_F16BF16_2x1SM_SSISJ_SJ_fLi256ELi128ELNS4_4UMMA5MajorE0ELSP_0ELNSO_7ScaleInE0ELSQ_0EEEEEENS4_6LayoutINS5_IJSC_SC_SC_EEENS5_IJNSA_ILi0EEESV_SV_EEEEENS5_IJNS4_10UnderscoreESY_SY_EEEEENS4_28SM100_TMA_2SM_LOAD_MULTICASTENS4_14ComposedLayoutINS4_7SwizzleILi2ELi4ELi3EEENS4_18smem_ptr_flag_bitsILi16EEENST_INS5_IJNSA_ILi8EEESH_EEENS5_IJSH_SC_EEEEEEEvNS4_8identityENS4_18SM100_TMA_2SM_LOADES1B_vS1C_EENS_8epilogue10collective18CollectiveEpilogueINS1F_23Sm100TmaWarpSpecializedILi4ELi2ELi32ELb1ELb0EEEJNS5_IJSG_SG_SH_EEENS5_IJNST_ISG_SC_EENST_ISH_SC_EEEEESJ_SK_SJ_SK_NS1F_6fusion15FusionCallbacksIS1J_NS1O_17LinearCombinationISJ_fSJ_fLNS_15FloatRoundStyleE2EEES1K_S1N_JEEENS4_5SM1004TMEM4LOAD26SM100_TMEM_LOAD_32dp32b32xENS4_13SM90_TMA_LOADES1B_NS4_39AutoVectorizingCopyWithAssumedAlignmentILi128EEENS4_14SM90_TMA_STOREES1B_S20_S20_EEEvvEEEEvNT_6ParamsE --------------------------
	.section	.nv.info._ZN7cutlass13device_kernelINS_4gemm6kernel13GemmUniversalIN4cute5tupleIJiiiiEEENS1_10collective13CollectiveMmaINS1_35MainloopSm100TmaUmmaWarpSpecializedILi16ELi2ELi4ENS5_IJNS4_1CILi2EEESB_NSA_ILi1EEEEEEEENS5_IJNSA_ILi256EEENSA_ILi128EEENSA_ILi32EEEEEENS_6half_tENS5_IJlSC_lEEESJ_SK_NS4_8TiledMMAINS4_8MMA_AtomIJNS4_26SM100_MMA_F16BF16_2x1SM_SSISJ_SJ_fLi256ELi128ELNS4_4UMMA5MajorE0ELSP_0ELNSO_7ScaleInE0ELSQ_0EEEEEENS4_6LayoutINS5_IJSC_SC_SC_EEENS5_IJNSA_ILi0EEESV_SV_EEEEENS5_IJNS4_10UnderscoreESY_SY_EEEEENS4_28SM100_TMA_2SM_LOAD_MULTICASTENS4_14ComposedLayoutINS4_7SwizzleILi2ELi4ELi3EEENS4_18smem_ptr_flag_bitsILi16EEENST_INS5_IJNSA_ILi8EEESH_EEENS5_IJSH_SC_EEEEEEEvNS4_8identityENS4_18SM100_TMA_2SM_LOADES1B_vS1C_EENS_8epilogue10collective18CollectiveEpilogueINS1F_23Sm100TmaWarpSpecializedILi4ELi2ELi32ELb1ELb0EEEJNS5_IJSG_SG_SH_EEENS5_IJNST_ISG_SC_EENST_ISH_SC_EEEEESJ_SK_SJ_SK_NS1F_6fusion15FusionCallbacksIS1J_NS1O_17LinearCombinationISJ_fSJ_fLNS_15FloatRoundStyleE2EEES1K_S1N_JEEENS4_5SM1004TMEM4LOAD26SM100_TMEM_LOAD_32dp32b32xENS4_13SM90_TMA_LOADES1B_NS4_39AutoVectorizingCopyWithAssumedAlignmentILi128EEENS4_14SM90_TMA_STOREES1B_S20_S20_EEEvvEEEEvNT_6ParamsE,"",@"SHT_CUDA_INFO"
	.sectionflags	@""
	.align	4


	//----- nvinfo : EIATTR_CUDA_API_VERSION
	.align		4
        /*0000*/ 	.byte	0x04, 0x37
        /*0002*/ 	.short	(.L_31 - .L_30)
.L_30:
        /*0004*/ 	.word	0x00000082


	//----- nvinfo : EIATTR_KPARAM_INFO
	.align		4
.L_31:
        /*0008*/ 	.byte	0x04, 0x17
        /*000a*/ 	.short	(.L_33 - .L_32)
.L_32:
        /*000c*/ 	.word	0x00000000
        /*0010*/ 	.short	0x0000
        /*0012*/ 	.short	0x0000
        /*0014*/ 	.byte	0x00, 0xf0, 0x01, 0x20


	//----- nvinfo : EIATTR_AT_ENTRY_FRAGMENTS
	.align		4
.L_33:
        /*0018*/ 	.byte	0x04, 0x4f
        /*001a*/ 	.short	(.L_35 - .L_34)


	//   ....[0]....
.L_34:
        /*001c*/ 	.word	0x00000007


	//----- nvinfo : EIATTR_RESERVED_SMEM_USED
	.align		4
.L_35:
        /*0020*/ 	.byte	0x01, 0x41
	.zero		2


	//----- nvinfo : EIATTR_SPARSE_MMA_MASK
	.align		4
        /*0024*/ 	.byte	0x03, 0x50
        /*0026*/ 	.short	0x0000


	//----- nvinfo : EIATTR_TCGEN05_2CTA_USED
	.align		4
        /*0028*/ 	.byte	0x01, 0x52
	.zero		2


	//----- nvinfo : EIATTR_MAXREG_COUNT
	.align		4
        /*002c*/ 	.byte	0x03, 0x1b
        /*002e*/ 	.short	0x00ff


	//----- nvinfo : EIATTR_NUM_BARRIERS
	.align		4
        /*0030*/ 	.byte	0x02, 0x4c
        /*0032*/ 	.byte	0x07
	.zero		1


	//----- nvinfo : EIATTR_EXTERNS
	.align		4
        /*0034*/ 	.byte	0x04, 0x0f
        /*0036*/ 	.short	(.L_37 - .L_36)


	//   ....[0]....
	.align		4
.L_36:
        /*0038*/ 	.word	index@(__assertfail)


	//----- nvinfo : EIATTR_MERCURY_ISA_VERSION
	.align		4
.L_37:
        /*003c*/ 	.byte	0x03, 0x5f
        /*003e*/ 	.short	0x0101


	//----- nvinfo : EIATTR_INT_WARP_WIDE_INSTR_OFFSETS
	.align		4
        /*0040*/ 	.byte	0x04, 0x31
        /*0042*/ 	.short	(.L_39 - .L_38)


	//   ....[0]....
.L_38:
        /*0044*/ 	.word	0x00000f90


	//   ....[1]....
        /*0048*/ 	.word	0x00001040


	//   ....[2]....
        /*004c*/ 	.word	0x00004b40


	//   ....[3]....
        /*0050*/ 	.word	0x00004b60


	//   ....[4]....
        /*0054*/ 	.word	0x00004b90


	//   ....[5]....
        /*0058*/ 	.word	0x00005710


	//   ....[6]....
        /*005c*/ 	.word	0x00005780


	//   ....[7]....
        /*0060*/ 	.word	0x00005850


	//   ....[8]....
        /*0064*/ 	.word	0x000058d0


	//   ....[9]....
        /*0068*/ 	.word	0x000059c0


	//   ....[10]....
        /*006c*/ 	.word	0x00005a40


	//   ....[11]....
        /*0070*/ 	.word	0x00005b20


	//   ....[12]....
        /*0074*/ 	.word	0x00005bd0


	//----- nvinfo : EIATTR_COOP_GROUP_MASK_REGIDS
	.align		4
.L_39:
        /*0078*/ 	.byte	0x04, 0x29
        /*007a*/ 	.short	(.L_41 - .L_40)


	//   ....[0]....
.L_40:
        /*007c*/ 	.word	0xffffffff


	//   ....[1]....
        /*0080*/ 	.word	0xffffffff


	//   ....[2]....
        /*0084*/ 	.word	0xffffffff


	//   ....[3]....
        /*0088*/ 	.word	0xffffffff


	//   ....[4]....
        /*008c*/ 	.word	0xffffffff


	//   ....[5]....
        /*0090*/ 	.word	0xffffffff


	//   ....[6]....
        /*0094*/ 	.word	0xffffffff


	//   ....[7]....
        /*0098*/ 	.word	0xffffffff


	//   ....[8]....
        /*009c*/ 	.word	0xffffffff


	//   ....[9]....
        /*00a0*/ 	.word	0xffffffff


	//   ....[10]....
        /*00a4*/ 	.word	0xffffffff


	//   ....[11]....
        /*00a8*/ 	.word	0xffffffff


	//   ....[12]....
        /*00ac*/ 	.word	0xffffffff


	//   ....[13]....
        /*00b0*/ 	.word	0xffffffff


	//----- nvinfo : EIATTR_COOP_GROUP_INSTR_OFFSETS
	.align		4
.L_41:
        /*00b4*/ 	.byte	0x04, 0x28
        /*00b6*/ 	.short	(.L_43 - .L_42)


	//   ....[0]....
.L_42:
        /*00b8*/ 	.word	0x000000b0


	//   ....[1]....
        /*00bc*/ 	.word	0x00000520


	//   ....[2]....
        /*00c0*/ 	.word	0x000008a0


	//   ....[3]....
        /*00c4*/ 	.word	0x00000a40


	//   ....[4]....
        /*00c8*/ 	.word	0x00000b40


	//   ....[5]....
        /*00cc*/ 	.word	0x00000cb0


	//   ....[6]....
        /*00d0*/ 	.word	0x00000e50


	//   ....[7]....
        /*00d4*/ 	.word	0x000010b0


	//   ....[8]....
        /*00d8*/ 	.word	0x00002450


	//   ....[9]....
        /*00dc*/ 	.word	0x00003a00


	//   ....[10]....
        /*00e0*/ 	.word	0x00003ed0


	//   ....[11]....
        /*00e4*/ 	.word	0x00003f00


	//   ....[12]....
        /*00e8*/ 	.word	0x00004a40


	//   ....[13]....
        /*00ec*/ 	.word	0x00004c50


	//----- nvinfo : EIATTR_VRC_CTA_INIT_COUNT
	.align		4
.L_43:
        /*00f0*/ 	.byte	0x02, 0x4a
        /*00f2*/ 	.byte	0x80
	.zero		1


	//----- nvinfo : EIATTR_SYSCALL_OFFSETS
	.align		4
        /*00f4*/ 	.byte	0x04, 0x46
        /*00f6*/ 	.short	(.L_45 - .L_44)


	//   ....[0]....
.L_44:
        /*00f8*/ 	.word	0x00006830


	//   ....[1]....
        /*00fc*/ 	.word	0x00006920


	//   ....[2]....
        /*0100*/ 	.word	0x000070c0


	//   ....[3]....
        /*0104*/ 	.word	0x00007d40


	//   ....[4]....
        /*0108*/ 	.word	0x000089a0


	//   ....[5]....
        /*010c*/ 	.word	0x000095f0


	//----- nvinfo : EIATTR_MBARRIER_INSTR_OFFSETS
	.align		4
.L_45:
        /*0110*/ 	.byte	0x04, 0x39
        /*0112*/ 	.short	(.L_47 - .L_46)


	//   ....[0]....
.L_46:
        /*0114*/ 	.word	0x00000680
        /*0118*/ 	.word	0x000000ff
        /*011c*/ 	.word	0x00000000
        /*0120*/ 	.short	0x0100
        /*0122*/ 	.byte	0x04
	.zero		1


	//   ....[1]....
        /*0124*/ 	.word	0x00000690
        /*0128*/ 	.word	0x000000ff
        /*012c*/ 	.word	0x00000080
        /*0130*/ 	.short	0x0100
        /*0132*/ 	.byte	0x04
	.zero		1


	//   ....[2]....
        /*0134*/ 	.word	0x000006a0
        /*0138*/ 	.word	0x000000ff
        /*013c*/ 	.word	0x00000008
        /*0140*/ 	.short	0x0100
        /*0142*/ 	.byte	0x04
	.zero		1


	//   ....[3]....
        /*0144*/ 	.word	0x000006b0
        /*0148*/ 	.word	0x000000ff
        /*014c*/ 	.word	0x00000088
        /*0150*/ 	.short	0x0100
        /*0152*/ 	.byte	0x04
	.zero		1


	//   ....[4]....
        /*0154*/ 	.word	0x000006c0
        /*0158*/ 	.word	0x000000ff
        /*015c*/ 	.word	0x00000010
        /*0160*/ 	.short	0x0100
        /*0162*/ 	.byte	0x04
	.zero		1


	//   ....[5]....
        /*0164*/ 	.word	0x000006d0
        /*0168*/ 	.word	0x000000ff
        /*016c*/ 	.word	0x00000090
        /*0170*/ 	.short	0x0100
        /*0172*/ 	.byte	0x04
	.zero		1


	//   ....[6]....
        /*0174*/ 	.word	0x000006e0
        /*0178*/ 	.word	0x000000ff
        /*017c*/ 	.word	0x00000018
        /*0180*/ 	.short	0x0100
        /*0182*/ 	.byte	0x04
	.zero		1


	//   ....[7]....
        /*0184*/ 	.word	0x000006f0
        /*0188*/ 	.word	0x000000ff
        /*018c*/ 	.word	0x00000098
        /*0190*/ 	.short	0x0100
        /*0192*/ 	.byte	0x04
	.zero		1


	//   ....[8]....
        /*0194*/ 	.word	0x00000700
        /*0198*/ 	.word	0x000000ff
        /*019c*/ 	.word	0x00000020
        /*01a0*/ 	.short	0x0100
        /*01a2*/ 	.byte	0x04
	.zero		1


	//   ....[9]....
        /*01a4*/ 	.word	0x00000710
        /*01a8*/ 	.word	0x000000ff
        /*01ac*/ 	.word	0x000000a0
        /*01b0*/ 	.short	0x0100
        /*01b2*/ 	.byte	0x04
	.zero		1


	//   ....[10]....
        /*01b4*/ 	.word	0x00000720
        /*01b8*/ 	.word	0x000000ff
        /*01bc*/ 	.word	0x00000028
        /*01c0*/ 	.short	0x0100
        /*01c2*/ 	.byte	0x04
	.zero		1


	//   ....[11]....
        /*01c4*/ 	.word	0x00000730
        /*01c8*/ 	.word	0x000000ff
        /*01cc*/ 	.word	0x000000a8
        /*01d0*/ 	.short	0x0100
        /*01d2*/ 	.byte	0x04
	.zero		1


	//   ....[12]....
        /*01d4*/ 	.word	0x00000740
        /*01d8*/ 	.word	0x000000ff
        /*01dc*/ 	.word	0x00000030
        /*01e0*/ 	.short	0x0100
        /*01e2*/ 	.byte	0x04
	.zero		1


	//   ....[13]....
        /*01e4*/ 	.word	0x00000750
        /*01e8*/ 	.word	0x000000ff
        /*01ec*/ 	.word	0x000000b0
        /*01f0*/ 	.short	0x0100
        /*01f2*/ 	.byte	0x04
	.zero		1


	//   ....[14]....
        /*01f4*/ 	.word	0x00000760
        /*01f8*/ 	.word	0x000000ff
        /*01fc*/ 	.word	0x00000038
        /*0200*/ 	.short	0x0100
        /*0202*/ 	.byte	0x04
	.zero		1


	//   ....[15]....
        /*0204*/ 	.word	0x00000770
        /*0208*/ 	.word	0x000000ff
        /*020c*/ 	.word	0x000000b8
        /*0210*/ 	.short	0x0100
        /*0212*/ 	.byte	0x04
	.zero		1


	//   ....[16]....
        /*0214*/ 	.word	0x00000780
        /*0218*/ 	.word	0x000000ff
        /*021c*/ 	.word	0x00000040
        /*0220*/ 	.short	0x0100
        /*0222*/ 	.byte	0x04
	.zero		1


	//   ....[17]....
        /*0224*/ 	.word	0x00000790
        /*0228*/ 	.word	0x000000ff
        /*022c*/ 	.word	0x000000c0
        /*0230*/ 	.short	0x0100
        /*0232*/ 	.byte	0x04
	.zero		1


	//   ....[18]....
        /*0234*/ 	.word	0x000007a0
        /*0238*/ 	.word	0x000000ff
        /*023c*/ 	.word	0x00000048
        /*0240*/ 	.short	0x0100
        /*0242*/ 	.byte	0x04
	.zero		1


	//   ....[19]....
        /*0244*/ 	.word	0x000007b0
        /*0248*/ 	.word	0x000000ff
        /*024c*/ 	.word	0x000000c8
        /*0250*/ 	.short	0x0100
        /*0252*/ 	.byte	0x04
	.zero		1


	//   ....[20]....
        /*0254*/ 	.word	0x000007c0
        /*0258*/ 	.word	0x000000ff
        /*025c*/ 	.word	0x00000050
        /*0260*/ 	.short	0x0100
        /*0262*/ 	.byte	0x04
	.zero		1


	//   ....[21]....
        /*0264*/ 	.word	0x000007d0
        /*0268*/ 	.word	0x000000ff
        /*026c*/ 	.word	0x000000d0
        /*0270*/ 	.short	0x0100
        /*0272*/ 	.byte	0x04
	.zero		1


	//   ....[22]....
        /*0274*/ 	.word	0x000007e0
        /*0278*/ 	.word	0x000000ff
        /*027c*/ 	.word	0x00000058
        /*0280*/ 	.short	0x0100
        /*0282*/ 	.byte	0x04
	.zero		1


	//   ....[23]....
        /*0284*/ 	.word	0x000007f0
        /*0288*/ 	.word	0x000000ff
        /*028c*/ 	.word	0x000000d8
        /*0290*/ 	.short	0x0100
        /*0292*/ 	.byte	0x04
	.zero		1


	//   ....[24]....
        /*0294*/ 	.word	0x00000800
        /*0298*/ 	.word	0x000000ff
        /*029c*/ 	.word	0x00000060
        /*02a0*/ 	.short	0x0100
        /*02a2*/ 	.byte	0x04
	.zero		1


	//   ....[25]....
        /*02a4*/ 	.word	0x00000810
        /*02a8*/ 	.word	0x000000ff
        /*02ac*/ 	.word	0x000000e0
        /*02b0*/ 	.short	0x0100
        /*02b2*/ 	.byte	0x04
	.zero		1


	//   ....[26]....
        /*02b4*/ 	.word	0x00000820
        /*02b8*/ 	.word	0x000000ff
        /*02bc*/ 	.word	0x00000068
        /*02c0*/ 	.short	0x0100
        /*02c2*/ 	.byte	0x04
	.zero		1


	//   ....[27]....
        /*02c4*/ 	.word	0x00000830
        /*02c8*/ 	.word	0x000000ff
        /*02cc*/ 	.word	0x000000e8
        /*02d0*/ 	.short	0x0100
        /*02d2*/ 	.byte	0x04
	.zero		1


	//   ....[28]....
        /*02d4*/ 	.word	0x00000840
        /*02d8*/ 	.word	0x000000ff
        /*02dc*/ 	.word	0x00000070
        /*02e0*/ 	.short	0x0100
        /*02e2*/ 	.byte	0x04
	.zero		1


	//   ....[29]....
        /*02e4*/ 	.word	0x00000850
        /*02e8*/ 	.word	0x000000ff
        /*02ec*/ 	.word	0x000000f0
        /*02f0*/ 	.short	0x0100
        /*02f2*/ 	.byte	0x04
	.zero		1


	//   ....[30]....
        /*02f4*/ 	.word	0x00000860
        /*02f8*/ 	.word	0x000000ff
        /*02fc*/ 	.word	0x00000078
        /*0300*/ 	.short	0x0100
        /*0302*/ 	.byte	0x04
	.zero		1


	//   ....[31]....
        /*0304*/ 	.word	0x00000870
        /*0308*/ 	.word	0x000000ff
        /*030c*/ 	.word	0x000000f8
        /*0310*/ 	.short	0x0100
        /*0312*/ 	.byte	0x04
	.zero		1


	//   ....[32]....
        /*0314*/ 	.word	0x000009b0
        /*0318*/ 	.word	0x000000ff
        /*031c*/ 	.word	0x00000100
        /*0320*/ 	.short	0x0100
        /*0322*/ 	.byte	0x04
	.zero		1


	//   ....[33]....
        /*0324*/ 	.word	0x000009c0
        /*0328*/ 	.word	0x000000ff
        /*032c*/ 	.word	0x00000120
        /*0330*/ 	.short	0x0100
        /*0332*/ 	.byte	0x04
	.zero		1


	//   ....[34]....
        /*0334*/ 	.word	0x000009d0
        /*0338*/ 	.word	0x000000ff
        /*033c*/ 	.word	0x00000108
        /*0340*/ 	.short	0x0100
        /*0342*/ 	.byte	0x04
	.zero		1


	//   ....[35]....
        /*0344*/ 	.word	0x000009e0
        /*0348*/ 	.word	0x000000ff
        /*034c*/ 	.word	0x00000128
        /*0350*/ 	.short	0x0100
        /*0352*/ 	.byte	0x04
	.zero		1


	//   ....[36]....
        /*0354*/ 	.word	0x000009f0
        /*0358*/ 	.word	0x000000ff
        /*035c*/ 	.word	0x00000110
        /*0360*/ 	.short	0x0100
        /*0362*/ 	.byte	0x04
	.zero		1


	//   ....[37]....
        /*0364*/ 	.word	0x00000a00
        /*0368*/ 	.word	0x000000ff
        /*036c*/ 	.word	0x00000130
        /*0370*/ 	.short	0x0100
        /*0372*/ 	.byte	0x04
	.zero		1


	//   ....[38]....
        /*0374*/ 	.word	0x00000a10
        /*0378*/ 	.word	0x000000ff
        /*037c*/ 	.word	0x00000118
        /*0380*/ 	.short	0x0100
        /*0382*/ 	.byte	0x04
	.zero		1


	//   ....[39]....
        /*0384*/ 	.word	0x00000a20
        /*0388*/ 	.word	0x000000ff
        /*038c*/ 	.word	0x00000138
        /*0390*/ 	.short	0x0100
        /*0392*/ 	.byte	0x04
	.zero		1


	//   ....[40]....
        /*0394*/ 	.word	0x00000b10
        /*0398*/ 	.word	0x000000ff
        /*039c*/ 	.word	0x00000140
        /*03a0*/ 	.short	0x0100
        /*03a2*/ 	.byte	0x06
	.zero		1


	//   ....[41]....
        /*03a4*/ 	.word	0x00000b20
        /*03a8*/ 	.word	0x000000ff
        /*03ac*/ 	.word	0x00000148
        /*03b0*/ 	.short	0x0100
        /*03b2*/ 	.byte	0x06
	.zero		1


	//   ....[42]....
        /*03b4*/ 	.word	0x00000c60
        /*03b8*/ 	.word	0x000000ff
        /*03bc*/ 	.word	0x00000150
        /*03c0*/ 	.short	0x0100
        /*03c2*/ 	.byte	0x06
	.zero		1


	//   ....[43]....
        /*03c4*/ 	.word	0x00000c70
        /*03c8*/ 	.word	0x000000ff
        /*03cc*/ 	.word	0x00000160
        /*03d0*/ 	.short	0x0100
        /*03d2*/ 	.byte	0x06
	.zero		1


	//   ....[44]....
        /*03d4*/ 	.word	0x00000c80
        /*03d8*/ 	.word	0x000000ff
        /*03dc*/ 	.word	0x00000158
        /*03e0*/ 	.short	0x0100
        /*03e2*/ 	.byte	0x06
	.zero		1


	//   ....[45]....
        /*03e4*/ 	.word	0x00000c90
        /*03e8*/ 	.word	0x000000ff
        /*03ec*/ 	.word	0x00000168
        /*03f0*/ 	.short	0x0100
        /*03f2*/ 	.byte	0x06
	.zero		1


	//   ....[46]....
        /*03f4*/ 	.word	0x00000dc0
        /*03f8*/ 	.word	0x000000ff
        /*03fc*/ 	.word	0x00000170
        /*0400*/ 	.short	0x0100
        /*0402*/ 	.byte	0x04
	.zero		1


	//   ....[47]....
        /*0404*/ 	.word	0x00000dd0
        /*0408*/ 	.word	0x000000ff
        /*040c*/ 	.word	0x00000190
        /*0410*/ 	.short	0x0100
        /*0412*/ 	.byte	0x04
	.zero		1


	//   ....[48]....
        /*0414*/ 	.word	0x00000de0
        /*0418*/ 	.word	0x000000ff
        /*041c*/ 	.word	0x00000178
        /*0420*/ 	.short	0x0100
        /*0422*/ 	.byte	0x04
	.zero		1


	//   ....[49]....
        /*0424*/ 	.word	0x00000df0
        /*0428*/ 	.word	0x000000ff
        /*042c*/ 	.word	0x00000198
        /*0430*/ 	.short	0x0100
        /*0432*/ 	.byte	0x04
	.zero		1


	//   ....[50]....
        /*0434*/ 	.word	0x00000e00
        /*0438*/ 	.word	0x000000ff
        /*043c*/ 	.word	0x00000180
        /*0440*/ 	.short	0x0100
        /*0442*/ 	.byte	0x04
	.zero		1


	//   ....[51]....
        /*0444*/ 	.word	0x00000e10
        /*0448*/ 	.word	0x000000ff
        /*044c*/ 	.word	0x000001a0
        /*0450*/ 	.short	0x0100
        /*0452*/ 	.byte	0x04
	.zero		1


	//   ....[52]....
        /*0454*/ 	.word	0x00000e20
        /*0458*/ 	.word	0x000000ff
        /*045c*/ 	.word	0x00000188
        /*0460*/ 	.short	0x0100
        /*0462*/ 	.byte	0x04
	.zero		1


	//   ....[53]....
        /*0464*/ 	.word	0x00000e30
        /*0468*/ 	.word	0x000000ff
        /*046c*/ 	.word	0x000001a8
        /*0470*/ 	.short	0x0100
        /*0472*/ 	.byte	0x04
	.zero		1


	//   ....[54]....
        /*0474*/ 	.word	0x00000f30
        /*0478*/ 	.word	0x000000ff
        /*047c*/ 	.word	0x000001b0
        /*0480*/ 	.short	0x0100
        /*0482*/ 	.byte	0x04
	.zero		1


	//   ....[55]....
        /*0484*/ 	.word	0x00000f40
        /*0488*/ 	.word	0x000000ff
        /*048c*/ 	.word	0x000001c0
        /*0490*/ 	.short	0x0100
        /*0492*/ 	.byte	0x04
	.zero		1


	//   ....[56]....
        /*0494*/ 	.word	0x00000f50
        /*0498*/ 	.word	0x000000ff
        /*049c*/ 	.word	0x000001b8
        /*04a0*/ 	.short	0x0100
        /*04a2*/ 	.byte	0x04
	.zero		1


	//   ....[57]....
        /*04a4*/ 	.word	0x00000f60
        /*04a8*/ 	.word	0x000000ff
        /*04ac*/ 	.word	0x000001c8
        /*04b0*/ 	.short	0x0100
        /*04b2*/ 	.byte	0x04
	.zero		1


	//   ....[58]....
        /*04b4*/ 	.word	0x00001060
        /*04b8*/ 	.word	0x000000ff
        /*04bc*/ 	.word	0x000001d0
        /*04c0*/ 	.short	0x0100
        /*04c2*/ 	.byte	0x06
	.zero		1


	//   ....[59]....
        /*04c4*/ 	.word	0x00001c90
        /*04c8*/ 	.word	0x00000000
        /*04cc*/ 	.word	0x000001c0
        /*04d0*/ 	.short	0x010a
        /*04d2*/ 	.byte	0xff
	.zero		1


	//   ....[60]....
        /*04d4*/ 	.word	0x00001cb0
        /*04d8*/ 	.word	0x00000000
        /*04dc*/ 	.word	0x000001b0
        /*04e0*/ 	.short	0x0101
        /*04e2*/ 	.byte	0xff
	.zero		1


	//   ....[61]....
        /*04e4*/ 	.word	0x00001d60
        /*04e8*/ 	.word	0x000000ff
        /*04ec*/ 	.word	0x00000080
        /*04f0*/ 	.short	0x010a
        /*04f2*/ 	.byte	0x04
	.zero		1


	//   ....[62]....
        /*04f4*/ 	.word	0x00001e30
        /*04f8*/ 	.word	0x000000ff
        /*04fc*/ 	.word	0x00000080
        /*0500*/ 	.short	0x010a
        /*0502*/ 	.byte	0x21
	.zero		1


	//   ....[63]....
        /*0504*/ 	.word	0x00001fe0
        /*0508*/ 	.word	0x000000ff
        /*050c*/ 	.word	0x00000080
        /*0510*/ 	.short	0x010a
        /*0512*/ 	.byte	0x05
	.zero		1


	//   ....[64]....
        /*0514*/ 	.word	0x00002100
        /*0518*/ 	.word	0x000000ff
        /*051c*/ 	.word	0x00000148
        /*0520*/ 	.short	0x0101
        /*0522*/ 	.byte	0x0d
	.zero		1


	//   ....[65]....
        /*0524*/ 	.word	0x00002120
        /*0528*/ 	.word	0x000000ff
        /*052c*/ 	.word	0x00000080
        /*0530*/ 	.short	0x010a
        /*0532*/ 	.byte	0x04
	.zero		1


	//   ....[66]....
        /*0534*/ 	.word	0x000021a0
        /*0538*/ 	.word	0x000000ff
        /*053c*/ 	.word	0x00000080
        /*0540*/ 	.short	0x010a
        /*0542*/ 	.byte	0x11
	.zero		1


	//   ....[67]....
        /*0544*/ 	.word	0x00002340
        /*0548*/ 	.word	0x000000ff
        /*054c*/ 	.word	0x00000080
        /*0550*/ 	.short	0x010a
        /*0552*/ 	.byte	0x05
	.zero		1


	//   ....[68]....
        /*0554*/ 	.word	0x00002480
        /*0558*/ 	.word	0x00000003
        /*055c*/ 	.word	0x00000150
        /*0560*/ 	.short	0x010a
        /*0562*/ 	.byte	0xff
	.zero		1


	//   ....[69]....
        /*0564*/ 	.word	0x000025d0
        /*0568*/ 	.word	0x00000000
        /*056c*/ 	.word	0x00000000
        /*0570*/ 	.short	0x0101
        /*0572*/ 	.byte	0xff
	.zero		1


	//   ....[70]....
        /*0574*/ 	.word	0x00002b90
        /*0578*/ 	.word	0x000000ff
        /*057c*/ 	.word	0x00000000
        /*0580*/ 	.short	0x010a
        /*0582*/ 	.byte	0x04
	.zero		1


	//   ....[71]....
        /*0584*/ 	.word	0x00002c20
        /*0588*/ 	.word	0x000000ff
        /*058c*/ 	.word	0x00000000
        /*0590*/ 	.short	0x010a
        /*0592*/ 	.byte	0x05
	.zero		1


	//   ....[72]....
        /*0594*/ 	.word	0x00002cb0
        /*0598*/ 	.word	0x000000ff
        /*059c*/ 	.word	0x00000000
        /*05a0*/ 	.short	0x010a
        /*05a2*/ 	.byte	0x05
	.zero		1


	//   ....[73]....
        /*05a4*/ 	.word	0x00002d40
        /*05a8*/ 	.word	0x000000ff
        /*05ac*/ 	.word	0x00000000
        /*05b0*/ 	.short	0x010a
        /*05b2*/ 	.byte	0x05
	.zero		1


	//   ....[74]....
        /*05b4*/ 	.word	0x00002dd0
        /*05b8*/ 	.word	0x000000ff
        /*05bc*/ 	.word	0x00000000
        /*05c0*/ 	.short	0x010a
        /*05c2*/ 	.byte	0x05
	.zero		1


	//   ....[75]....
        /*05c4*/ 	.word	0x00002e60
        /*05c8*/ 	.word	0x000000ff
        /*05cc*/ 	.word	0x00000000
        /*05d0*/ 	.short	0x010a
        /*05d2*/ 	.byte	0x05
	.zero		1


	//   ....[76]....
        /*05d4*/ 	.word	0x00002ef0
        /*05d8*/ 	.word	0x000000ff
        /*05dc*/ 	.word	0x00000000
        /*05e0*/ 	.short	0x010a
        /*05e2*/ 	.byte	0x05
	.zero		1


	//   ....[77]....
        /*05e4*/ 	.word	0x00002f80
        /*05e8*/ 	.word	0x000000ff
        /*05ec*/ 	.word	0x00000000
        /*05f0*/ 	.short	0x010a
        /*05f2*/ 	.byte	0x05
	.zero		1


	//   ....[78]....
        /*05f4*/ 	.word	0x00003010
        /*05f8*/ 	.word	0x000000ff
        /*05fc*/ 	.word	0x00000000
        /*0600*/ 	.short	0x010a
        /*0602*/ 	.byte	0x05
	.zero		1


	//   ....[79]....
        /*0604*/ 	.word	0x000030a0
        /*0608*/ 	.word	0x000000ff
        /*060c*/ 	.word	0x00000000
        /*0610*/ 	.short	0x010a
        /*0612*/ 	.byte	0x05
	.zero		1


	//   ....[80]....
        /*0614*/ 	.word	0x00003130
        /*0618*/ 	.word	0x000000ff
        /*061c*/ 	.word	0x00000000
        /*0620*/ 	.short	0x010a
        /*0622*/ 	.byte	0x05
	.zero		1


	//   ....[81]....
        /*0624*/ 	.word	0x000031c0
        /*0628*/ 	.word	0x000000ff
        /*062c*/ 	.word	0x00000000
        /*0630*/ 	.short	0x010a
        /*0632*/ 	.byte	0x05
	.zero		1


	//   ....[82]....
        /*0634*/ 	.word	0x00003250
        /*0638*/ 	.word	0x000000ff
        /*063c*/ 	.word	0x00000000
        /*0640*/ 	.short	0x010a
        /*0642*/ 	.byte	0x05
	.zero		1


	//   ....[83]....
        /*0644*/ 	.word	0x000032e0
        /*0648*/ 	.word	0x000000ff
        /*064c*/ 	.word	0x00000000
        /*0650*/ 	.short	0x010a
        /*0652*/ 	.byte	0x05
	.zero		1


	//   ....[84]....
        /*0654*/ 	.word	0x00003370
        /*0658*/ 	.word	0x000000ff
        /*065c*/ 	.word	0x00000000
        /*0660*/ 	.short	0x010a
        /*0662*/ 	.byte	0x05
	.zero		1


	//   ....[85]....
        /*0664*/ 	.word	0x00003410
        /*0668*/ 	.word	0x00000000
        /*066c*/ 	.word	0x00000000
        /*0670*/ 	.short	0x010a
        /*0672*/ 	.byte	0xff
	.zero		1


	//   ....[86]....
        /*0674*/ 	.word	0x00003550
        /*0678*/ 	.word	0x00000000
        /*067c*/ 	.word	0x000001b0
        /*0680*/ 	.short	0x010a
        /*0682*/ 	.byte	0xff
	.zero		1


	//   ....[87]....
        /*0684*/ 	.word	0x000035c0
        /*0688*/ 	.word	0x00000004
        /*068c*/ 	.word	0x00000000
        /*0690*/ 	.short	0x0101
        /*0692*/ 	.byte	0xff
	.zero		1


	//   ....[88]....
        /*0694*/ 	.word	0x000035e0
        /*0698*/ 	.word	0x000000ff
        /*069c*/ 	.word	0x00000160
        /*06a0*/ 	.short	0x010a
        /*06a2*/ 	.byte	0x04
	.zero		1


	//   ....[89]....
        /*06a4*/ 	.word	0x00003700
        /*06a8*/ 	.word	0x00000000
        /*06ac*/ 	.word	0x00000150
        /*06b0*/ 	.short	0x010a
        /*06b2*/ 	.byte	0xff
	.zero		1


	//   ....[90]....
        /*06b4*/ 	.word	0x00003800
        /*06b8*/ 	.word	0x00000000
        /*06bc*/ 	.word	0x00000000
        /*06c0*/ 	.short	0x0101
        /*06c2*/ 	.byte	0xff
	.zero		1


	//   ....[91]....
        /*06c4*/ 	.word	0x00003890
        /*06c8*/ 	.word	0x000000ff
        /*06cc*/ 	.word	0x00000160
        /*06d0*/ 	.short	0x0106
        /*06d2*/ 	.byte	0x04
	.zero		1


	//   ....[92]....
        /*06d4*/ 	.word	0x000038b0
        /*06d8*/ 	.word	0x000000ff
        /*06dc*/ 	.word	0x00000160
        /*06e0*/ 	.short	0x010a
        /*06e2*/ 	.byte	0x04
	.zero		1


	//   ....[93]....
        /*06e4*/ 	.word	0x00003940
        /*06e8*/ 	.word	0x000000ff
        /*06ec*/ 	.word	0x00000160
        /*06f0*/ 	.short	0x0106
        /*06f2*/ 	.byte	0x07
	.zero		1


	//   ....[94]....
        /*06f4*/ 	.word	0x00003980
        /*06f8*/ 	.word	0x00000000
        /*06fc*/ 	.word	0x00000160
        /*0700*/ 	.short	0x010a
        /*0702*/ 	.byte	0xff
	.zero		1


	//   ....[95]....
        /*0704*/ 	.word	0x00003bd0
        /*0708*/ 	.word	0x000000ff
        /*070c*/ 	.word	0x00000008
        /*0710*/ 	.short	0x010a
        /*0712*/ 	.byte	0x05
	.zero		1


	//   ....[96]....
        /*0714*/ 	.word	0x00003bf0
        /*0718*/ 	.word	0x000000ff
        /*071c*/ 	.word	0x00000008
        /*0720*/ 	.short	0x010a
        /*0722*/ 	.byte	0x05
	.zero		1


	//   ....[97]....
        /*0724*/ 	.word	0x00003d80
        /*0728*/ 	.word	0x000000ff
        /*072c*/ 	.word	0x00000008
        /*0730*/ 	.short	0x010a
        /*0732*/ 	.byte	0x05
	.zero		1


	//   ....[98]....
        /*0734*/ 	.word	0x00003da0
        /*0738*/ 	.word	0x000000ff
        /*073c*/ 	.word	0x00000008
        /*0740*/ 	.short	0x010a
        /*0742*/ 	.byte	0x05
	.zero		1


	//   ....[99]....
        /*0744*/ 	.word	0x00003e60
        /*0748*/ 	.word	0x000000ff
        /*074c*/ 	.word	0x00000000
        /*0750*/ 	.short	0x0101
        /*0752*/ 	.byte	0x04
	.zero		1


	//   ....[100]....
        /*0754*/ 	.word	0x00004160
        /*0758*/ 	.word	0x00000000
        /*075c*/ 	.word	0x00000150
        /*0760*/ 	.short	0x010a
        /*0762*/ 	.byte	0xff
	.zero		1


	//   ....[101]....
        /*0764*/ 	.word	0x00004220
        /*0768*/ 	.word	0x00000000
        /*076c*/ 	.word	0x00000000
        /*0770*/ 	.short	0x0101
        /*0772*/ 	.byte	0xff
	.zero		1


	//   ....[102]....
        /*0774*/ 	.word	0x000042e0
        /*0778*/ 	.word	0x000000ff
        /*077c*/ 	.word	0x00000000
        /*0780*/ 	.short	0x010a
        /*0782*/ 	.byte	0x04
	.zero		1


	//   ....[103]....
        /*0784*/ 	.word	0x000042f0
        /*0788*/ 	.word	0x000000ff
        /*078c*/ 	.word	0x00000190
        /*0790*/ 	.short	0x010a
        /*0792*/ 	.byte	0x17
	.zero		1


	//   ....[104]....
        /*0794*/ 	.word	0x000043a0
        /*0798*/ 	.word	0x000000ff
        /*079c*/ 	.word	0x00000000
        /*07a0*/ 	.short	0x010a
        /*07a2*/ 	.byte	0x05
	.zero		1


	//   ....[105]....
        /*07a4*/ 	.word	0x000044e0
        /*07a8*/ 	.word	0x000000ff
        /*07ac*/ 	.word	0x00000000
        /*07b0*/ 	.short	0x010a
        /*07b2*/ 	.byte	0x04
	.zero		1


	//   ....[106]....
        /*07b4*/ 	.word	0x00004730
        /*07b8*/ 	.word	0x000000ff
        /*07bc*/ 	.word	0x00000000
        /*07c0*/ 	.short	0x010a
        /*07c2*/ 	.byte	0x04
	.zero		1


	//   ....[107]....
        /*07c4*/ 	.word	0x000047c0
        /*07c8*/ 	.word	0x000000ff
        /*07cc*/ 	.word	0x00000000
        /*07d0*/ 	.short	0x010a
        /*07d2*/ 	.byte	0x05
	.zero		1


	//   ....[108]....
        /*07d4*/ 	.word	0x00004850
        /*07d8*/ 	.word	0x000000ff
        /*07dc*/ 	.word	0x00000000
        /*07e0*/ 	.short	0x010a
        /*07e2*/ 	.byte	0x05
	.zero		1


	//   ....[109]....
        /*07e4*/ 	.word	0x000048f0
        /*07e8*/ 	.word	0x00000000
        /*07ec*/ 	.word	0x00000000
        /*07f0*/ 	.short	0x010a
        /*07f2*/ 	.byte	0xff
	.zero		1


	//   ....[110]....
        /*07f4*/ 	.word	0x00004930
        /*07f8*/ 	.word	0x00000000
        /*07fc*/ 	.word	0x00000000
        /*0800*/ 	.short	0x010a
        /*0802*/ 	.byte	0xff
	.zero		1


	//   ....[111]....
        /*0804*/ 	.word	0x000049a0
        /*0808*/ 	.word	0x000000ff
        /*080c*/ 	.word	0x00000000
        /*0810*/ 	.short	0x0101
        /*0812*/ 	.byte	0x04
	.zero		1


	//   ....[112]....
        /*0814*/ 	.word	0x000049e0
        /*0818*/ 	.word	0x000000ff
        /*081c*/ 	.word	0x000001d0
        /*0820*/ 	.short	0x010a
        /*0822*/ 	.byte	0x11
	.zero		1


	//   ....[113]....
        /*0824*/ 	.word	0x00004a30
        /*0828*/ 	.word	0x000000ff
        /*082c*/ 	.word	0x00000000
        /*0830*/ 	.short	0x0101
        /*0832*/ 	.byte	0x04
	.zero		1


	//   ....[114]....
        /*0834*/ 	.word	0x00004f10
        /*0838*/ 	.word	0x0000000c
        /*083c*/ 	.word	0x00000150
        /*0840*/ 	.short	0x010a
        /*0842*/ 	.byte	0xff
	.zero		1


	//   ....[115]....
        /*0844*/ 	.word	0x00005080
        /*0848*/ 	.word	0x00000000
        /*084c*/ 	.word	0x00000000
        /*0850*/ 	.short	0x0101
        /*0852*/ 	.byte	0xff
	.zero		1


	//   ....[116]....
        /*0854*/ 	.word	0x00005510
        /*0858*/ 	.word	0x000000ff
        /*085c*/ 	.word	0x00000148
        /*0860*/ 	.short	0x010a
        /*0862*/ 	.byte	0x15
	.zero		1


	//   ....[117]....
        /*0864*/ 	.word	0x00005690
        /*0868*/ 	.word	0x000000ff
        /*086c*/ 	.word	0x00000120
        /*0870*/ 	.short	0x010a
        /*0872*/ 	.byte	0x15
	.zero		1


	//   ....[118]....
        /*0874*/ 	.word	0x00005800
        /*0878*/ 	.word	0x000000ff
        /*087c*/ 	.word	0x00000100
        /*0880*/ 	.short	0x010b
        /*0882*/ 	.byte	0x15
	.zero		1


	//   ....[119]....
        /*0884*/ 	.word	0x00005810
        /*0888*/ 	.word	0x000000ff
        /*088c*/ 	.word	0x00000000
        /*0890*/ 	.short	0x0101
        /*0892*/ 	.byte	0x28
	.zero		1


	//   ....[120]....
        /*0894*/ 	.word	0x00005820
        /*0898*/ 	.word	0x000000ff
        /*089c*/ 	.word	0x00000128
        /*08a0*/ 	.short	0x010a
        /*08a2*/ 	.byte	0x15
	.zero		1


	//   ....[121]....
        /*08a4*/ 	.word	0x00005970
        /*08a8*/ 	.word	0x000000ff
        /*08ac*/ 	.word	0x00000108
        /*08b0*/ 	.short	0x010b
        /*08b2*/ 	.byte	0x15
	.zero		1


	//   ....[122]....
        /*08b4*/ 	.word	0x00005980
        /*08b8*/ 	.word	0x000000ff
        /*08bc*/ 	.word	0x00000000
        /*08c0*/ 	.short	0x0101
        /*08c2*/ 	.byte	0x27
	.zero		1


	//   ....[123]....
        /*08c4*/ 	.word	0x00005990
        /*08c8*/ 	.word	0x000000ff
        /*08cc*/ 	.word	0x00000130
        /*08d0*/ 	.short	0x010a
        /*08d2*/ 	.byte	0x15
	.zero		1


	//   ....[124]....
        /*08d4*/ 	.word	0x00005ad0
        /*08d8*/ 	.word	0x000000ff
        /*08dc*/ 	.word	0x00000110
        /*08e0*/ 	.short	0x010b
        /*08e2*/ 	.byte	0x15
	.zero		1


	//   ....[125]....
        /*08e4*/ 	.word	0x00005ae0
        /*08e8*/ 	.word	0x000000ff
        /*08ec*/ 	.word	0x00000000
        /*08f0*/ 	.short	0x0101
        /*08f2*/ 	.byte	0x26
	.zero		1


	//   ....[126]....
        /*08f4*/ 	.word	0x00005af0
        /*08f8*/ 	.word	0x000000ff
        /*08fc*/ 	.word	0x00000138
        /*0900*/ 	.short	0x010a
        /*0902*/ 	.byte	0x15
	.zero		1


	//   ....[127]....
        /*0904*/ 	.word	0x00005cf0
        /*0908*/ 	.word	0x000000ff
        /*090c*/ 	.word	0x00000118
        /*0910*/ 	.short	0x010b
        /*0912*/ 	.byte	0x15
	.zero		1


	//   ....[128]....
        /*0914*/ 	.word	0x00005d00
        /*0918*/ 	.word	0x000000ff
        /*091c*/ 	.word	0x00000000
        /*0920*/ 	.short	0x0101
        /*0922*/ 	.byte	0x25
	.zero		1


	//   ....[129]....
        /*0924*/ 	.word	0x00005d30
        /*0928*/ 	.word	0x000000ff
        /*092c*/ 	.word	0x00000120
        /*0930*/ 	.short	0x010a
        /*0932*/ 	.byte	0x15
	.zero		1


	//   ....[130]....
        /*0934*/ 	.word	0x00005d50
        /*0938*/ 	.word	0x000000ff
        /*093c*/ 	.word	0x00000128
        /*0940*/ 	.short	0x010a
        /*0942*/ 	.byte	0x15
	.zero		1


	//   ....[131]....
        /*0944*/ 	.word	0x00005d70
        /*0948*/ 	.word	0x000000ff
        /*094c*/ 	.word	0x00000130
        /*0950*/ 	.short	0x010a
        /*0952*/ 	.byte	0x15
	.zero		1


	//   ....[132]....
        /*0954*/ 	.word	0x00005db0
        /*0958*/ 	.word	0x00000000
        /*095c*/ 	.word	0x00000138
        /*0960*/ 	.short	0x010a
        /*0962*/ 	.byte	0xff
	.zero		1


	//   ....[133]....
        /*0964*/ 	.word	0x000060c0
        /*0968*/ 	.word	0x00000003
        /*096c*/ 	.word	0x00000150
        /*0970*/ 	.short	0x010a
        /*0972*/ 	.byte	0xff
	.zero		1


	//   ....[134]....
        /*0974*/ 	.word	0x00006240
        /*0978*/ 	.word	0x00000000
        /*097c*/ 	.word	0x00000000
        /*0980*/ 	.short	0x0101
        /*0982*/ 	.byte	0xff
	.zero		1


	//   ....[135]....
        /*0984*/ 	.word	0x00006d80
        /*0988*/ 	.word	0x000000ff
        /*098c*/ 	.word	0x00000100
        /*0990*/ 	.short	0x010a
        /*0992*/ 	.byte	0x2c
	.zero		1


	//   ....[136]....
        /*0994*/ 	.word	0x00006dc0
        /*0998*/ 	.word	0x00000062
        /*099c*/ 	.word	0x00000170
        /*09a0*/ 	.short	0x010a
        /*09a2*/ 	.byte	0xff
	.zero		1


	//   ....[137]....
        /*09a4*/ 	.word	0x00006eb0
        /*09a8*/ 	.word	0x000000ff
        /*09ac*/ 	.word	0x00000100
        /*09b0*/ 	.short	0x010a
        /*09b2*/ 	.byte	0x2c
	.zero		1


	//   ....[138]....
        /*09b4*/ 	.word	0x00006fa0
        /*09b8*/ 	.word	0x00000062
        /*09bc*/ 	.word	0x00000170
        /*09c0*/ 	.short	0x010a
        /*09c2*/ 	.byte	0xff
	.zero		1


	//   ....[139]....
        /*09c4*/ 	.word	0x00007a70
        /*09c8*/ 	.word	0x00000000
        /*09cc*/ 	.word	0x00000000
        /*09d0*/ 	.short	0x0101
        /*09d2*/ 	.byte	0xff
	.zero		1


	//   ....[140]....
        /*09d4*/ 	.word	0x00007a80
        /*09d8*/ 	.word	0x00000003
        /*09dc*/ 	.word	0x00000100
        /*09e0*/ 	.short	0x010a
        /*09e2*/ 	.byte	0xff
	.zero		1


	//   ....[141]....
        /*09e4*/ 	.word	0x00007b60
        /*09e8*/ 	.word	0x00000003
        /*09ec*/ 	.word	0x00000100
        /*09f0*/ 	.short	0x010a
        /*09f2*/ 	.byte	0xff
	.zero		1


	//   ....[142]....
        /*09f4*/ 	.word	0x000086d0
        /*09f8*/ 	.word	0x00000068
        /*09fc*/ 	.word	0x00000000
        /*0a00*/ 	.short	0x0101
        /*0a02*/ 	.byte	0xff
	.zero		1


	//   ....[143]....
        /*0a04*/ 	.word	0x000086f0
        /*0a08*/ 	.word	0x0000003e
        /*0a0c*/ 	.word	0x00000100
        /*0a10*/ 	.short	0x010a
        /*0a12*/ 	.byte	0xff
	.zero		1


	//   ....[144]....
        /*0a14*/ 	.word	0x000087c0
        /*0a18*/ 	.word	0x0000003e
        /*0a1c*/ 	.word	0x00000100
        /*0a20*/ 	.short	0x010a
        /*0a22*/ 	.byte	0xff
	.zero		1


	//   ....[145]....
        /*0a24*/ 	.word	0x00009320
        /*0a28*/ 	.word	0x0000003e
        /*0a2c*/ 	.word	0x00000000
        /*0a30*/ 	.short	0x0101
        /*0a32*/ 	.byte	0xff
	.zero		1


	//   ....[146]....
        /*0a34*/ 	.word	0x00009340
        /*0a38*/ 	.word	0x0000003d
        /*0a3c*/ 	.word	0x00000100
        /*0a40*/ 	.short	0x010a
        /*0a42*/ 	.byte	0xff
	.zero		1


	//   ....[147]....
        /*0a44*/ 	.word	0x00009410
        /*0a48*/ 	.word	0x0000003d
        /*0a4c*/ 	.word	0x00000100
        /*0a50*/ 	.short	0x010a
        /*0a52*/ 	.byte	0xff
	.zero		1


	//   ....[148]....
        /*0a54*/ 	.word	0x000096e0
        /*0a58*/ 	.word	0x00000062
        /*0a5c*/ 	.word	0x00000000
        /*0a60*/ 	.short	0x0101
        /*0a62*/ 	.byte	0xff
	.zero		1


	//   ....[149]....
        /*0a64*/ 	.word	0x00009fc0
        /*0a68*/ 	.word	0x00000002
        /*0a6c*/ 	.word	0x00000000
        /*0a70*/ 	.short	0x0101
        /*0a72*/ 	.byte	0xff
	.zero		1


	//   ....[150]....
        /*0a74*/ 	.word	0x0000a270
        /*0a78*/ 	.word	0x000000ff
        /*0a7c*/ 	.word	0x00000000
        /*0a80*/ 	.short	0x0101
        /*0a82*/ 	.byte	0x04
	.zero		1


	//   ....[151]....
        /*0a84*/ 	.word	0x0000a290
        /*0a88*/ 	.word	0x00000000
        /*0a8c*/ 	.word	0x000001c0
        /*0a90*/ 	.short	0x010a
        /*0a92*/ 	.byte	0xff
	.zero		1


	//   ....[152]....
        /*0a94*/ 	.word	0x0000a2f0
        /*0a98*/ 	.word	0x00000000
        /*0a9c*/ 	.word	0x00000080
        /*0aa0*/ 	.short	0x010a
        /*0aa2*/ 	.byte	0xff
	.zero		1


	//   ....[153]....
        /*0aa4*/ 	.word	0x0000a350
        /*0aa8*/ 	.word	0x00000000
        /*0aac*/ 	.word	0x00000080
        /*0ab0*/ 	.short	0x010a
        /*0ab2*/ 	.byte	0xff
	.zero		1


	//   ....[154]....
        /*0ab4*/ 	.word	0x0000a3a0
        /*0ab8*/ 	.word	0x00000003
        /*0abc*/ 	.word	0x00000150
        /*0ac0*/ 	.short	0x010a
        /*0ac2*/ 	.byte	0xff
	.zero		1


	//   ....[155]....
        /*0ac4*/ 	.word	0x0000a400
        /*0ac8*/ 	.word	0x00000000
        /*0acc*/ 	.word	0x00000000
        /*0ad0*/ 	.short	0x010a
        /*0ad2*/ 	.byte	0xff
	.zero		1


	//   ....[156]....
        /*0ad4*/ 	.word	0x0000a460
        /*0ad8*/ 	.word	0x00000000
        /*0adc*/ 	.word	0x00000000
        /*0ae0*/ 	.short	0x010a
        /*0ae2*/ 	.byte	0xff
	.zero		1


	//   ....[157]....
        /*0ae4*/ 	.word	0x0000a4c0
        /*0ae8*/ 	.word	0x00000000
        /*0aec*/ 	.word	0x00000000
        /*0af0*/ 	.short	0x010a
        /*0af2*/ 	.byte	0xff
	.zero		1


	//   ....[158]....
        /*0af4*/ 	.word	0x0000a520
        /*0af8*/ 	.word	0x00000000
        /*0afc*/ 	.word	0x00000000
        /*0b00*/ 	.short	0x010a
        /*0b02*/ 	.byte	0xff
	.zero		1


	//   ....[159]....
        /*0b04*/ 	.word	0x0000a580
        /*0b08*/ 	.word	0x00000000
        /*0b0c*/ 	.word	0x00000000
        /*0b10*/ 	.short	0x010a
        /*0b12*/ 	.byte	0xff
	.zero		1


	//   ....[160]....
        /*0b14*/ 	.word	0x0000a5e0
        /*0b18*/ 	.word	0x00000000
        /*0b1c*/ 	.word	0x00000000
        /*0b20*/ 	.short	0x010a
        /*0b22*/ 	.byte	0xff
	.zero		1


	//   ....[161]....
        /*0b24*/ 	.word	0x0000a640
        /*0b28*/ 	.word	0x00000000
        /*0b2c*/ 	.word	0x00000000
        /*0b30*/ 	.short	0x010a
        /*0b32*/ 	.byte	0xff
	.zero		1


	//   ....[162]....
        /*0b34*/ 	.word	0x0000a6a0
        /*0b38*/ 	.word	0x00000000
        /*0b3c*/ 	.word	0x00000000
        /*0b40*/ 	.short	0x010a
        /*0b42*/ 	.byte	0xff
	.zero		1


	//   ....[163]....
        /*0b44*/ 	.word	0x0000a700
        /*0b48*/ 	.word	0x00000000
        /*0b4c*/ 	.word	0x00000000
        /*0b50*/ 	.short	0x010a
        /*0b52*/ 	.byte	0xff
	.zero		1


	//   ....[164]....
        /*0b54*/ 	.word	0x0000a760
        /*0b58*/ 	.word	0x00000000
        /*0b5c*/ 	.word	0x00000000
        /*0b60*/ 	.short	0x010a
        /*0b62*/ 	.byte	0xff
	.zero		1


	//   ....[165]....
        /*0b64*/ 	.word	0x0000a7c0
        /*0b68*/ 	.word	0x00000000
        /*0b6c*/ 	.word	0x00000000
        /*0b70*/ 	.short	0x010a
        /*0b72*/ 	.byte	0xff
	.zero		1


	//   ....[166]....
        /*0b74*/ 	.word	0x0000a820
        /*0b78*/ 	.word	0x00000000
        /*0b7c*/ 	.word	0x00000000
        /*0b80*/ 	.short	0x010a
        /*0b82*/ 	.byte	0xff
	.zero		1


	//   ....[167]....
        /*0b84*/ 	.word	0x0000a880
        /*0b88*/ 	.word	0x00000000
        /*0b8c*/ 	.word	0x00000000
        /*0b90*/ 	.short	0x010a
        /*0b92*/ 	.byte	0xff
	.zero		1


	//   ....[168]....
        /*0b94*/ 	.word	0x0000a8e0
        /*0b98*/ 	.word	0x00000000
        /*0b9c*/ 	.word	0x00000000
        /*0ba0*/ 	.short	0x010a
        /*0ba2*/ 	.byte	0xff
	.zero		1


	//   ....[169]....
        /*0ba4*/ 	.word	0x0000a940
        /*0ba8*/ 	.word	0x00000000
        /*0bac*/ 	.word	0x00000000
        /*0bb0*/ 	.short	0x010a
        /*0bb2*/ 	.byte	0xff
	.zero		1


	//   ....[170]....
        /*0bb4*/ 	.word	0x0000a990
        /*0bb8*/ 	.word	0x00000000
        /*0bbc*/ 	.word	0x000001b0
        /*0bc0*/ 	.short	0x010a
        /*0bc2*/ 	.byte	0xff
	.zero		1


	//   ....[171]....
        /*0bc4*/ 	.word	0x0000a9f0
        /*0bc8*/ 	.word	0x00000000
        /*0bcc*/ 	.word	0x00000160
        /*0bd0*/ 	.short	0x010a
        /*0bd2*/ 	.byte	0xff
	.zero		1


	//   ....[172]....
        /*0bd4*/ 	.word	0x0000aa40
        /*0bd8*/ 	.word	0x00000000
        /*0bdc*/ 	.word	0x00000150
        /*0be0*/ 	.short	0x010a
        /*0be2*/ 	.byte	0xff
	.zero		1


	//   ....[173]....
        /*0be4*/ 	.word	0x0000aaa0
        /*0be8*/ 	.word	0x00000000
        /*0bec*/ 	.word	0x00000160
        /*0bf0*/ 	.short	0x010a
        /*0bf2*/ 	.byte	0xff
	.zero		1


	//   ....[174]....
        /*0bf4*/ 	.word	0x0000ab00
        /*0bf8*/ 	.word	0x00000005
        /*0bfc*/ 	.word	0x00000008
        /*0c00*/ 	.short	0x010a
        /*0c02*/ 	.byte	0xff
	.zero		1


	//   ....[175]....
        /*0c04*/ 	.word	0x0000abf0
        /*0c08*/ 	.word	0x00000003
        /*0c0c*/ 	.word	0x00000008
        /*0c10*/ 	.short	0x010a
        /*0c12*/ 	.byte	0xff
	.zero		1


	//   ....[176]....
        /*0c14*/ 	.word	0x0000ac40
        /*0c18*/ 	.word	0x00000000
        /*0c1c*/ 	.word	0x00000150
        /*0c20*/ 	.short	0x010a
        /*0c22*/ 	.byte	0xff
	.zero		1


	//   ....[177]....
        /*0c24*/ 	.word	0x0000aca0
        /*0c28*/ 	.word	0x00000000
        /*0c2c*/ 	.word	0x00000190
        /*0c30*/ 	.short	0x010a
        /*0c32*/ 	.byte	0xff
	.zero		1


	//   ....[178]....
        /*0c34*/ 	.word	0x0000ad00
        /*0c38*/ 	.word	0x00000000
        /*0c3c*/ 	.word	0x00000000
        /*0c40*/ 	.short	0x010a
        /*0c42*/ 	.byte	0xff
	.zero		1


	//   ....[179]....
        /*0c44*/ 	.word	0x0000ad60
        /*0c48*/ 	.word	0x00000000
        /*0c4c*/ 	.word	0x00000000
        /*0c50*/ 	.short	0x010a
        /*0c52*/ 	.byte	0xff
	.zero		1


	//   ....[180]....
        /*0c54*/ 	.word	0x0000adc0
        /*0c58*/ 	.word	0x00000000
        /*0c5c*/ 	.word	0x00000000
        /*0c60*/ 	.short	0x010a
        /*0c62*/ 	.byte	0xff
	.zero		1


	//   ....[181]....
        /*0c64*/ 	.word	0x0000ae20
        /*0c68*/ 	.word	0x00000000
        /*0c6c*/ 	.word	0x00000000
        /*0c70*/ 	.short	0x010a
        /*0c72*/ 	.byte	0xff
	.zero		1


	//   ....[182]....
        /*0c74*/ 	.word	0x0000ae80
        /*0c78*/ 	.word	0x00000000
        /*0c7c*/ 	.word	0x000001d0
        /*0c80*/ 	.short	0x010a
        /*0c82*/ 	.byte	0xff
	.zero		1


	//   ....[183]....
        /*0c84*/ 	.word	0x0000aed0
        /*0c88*/ 	.word	0x0000000c
        /*0c8c*/ 	.word	0x00000150
        /*0c90*/ 	.short	0x010a
        /*0c92*/ 	.byte	0xff
	.zero		1


	//   ....[184]....
        /*0c94*/ 	.word	0x0000af30
        /*0c98*/ 	.word	0x00000000
        /*0c9c*/ 	.word	0x00000148
        /*0ca0*/ 	.short	0x010a
        /*0ca2*/ 	.byte	0xff
	.zero		1


	//   ....[185]....
        /*0ca4*/ 	.word	0x0000af90
        /*0ca8*/ 	.word	0x00000000
        /*0cac*/ 	.word	0x00000120
        /*0cb0*/ 	.short	0x010a
        /*0cb2*/ 	.byte	0xff
	.zero		1


	//   ....[186]....
        /*0cb4*/ 	.word	0x0000aff0
        /*0cb8*/ 	.word	0x00000000
        /*0cbc*/ 	.word	0x00000128
        /*0cc0*/ 	.short	0x010a
        /*0cc2*/ 	.byte	0xff
	.zero		1


	//   ....[187]....
        /*0cc4*/ 	.word	0x0000b050
        /*0cc8*/ 	.word	0x00000000
        /*0ccc*/ 	.word	0x00000130
        /*0cd0*/ 	.short	0x010a
        /*0cd2*/ 	.byte	0xff
	.zero		1


	//   ....[188]....
        /*0cd4*/ 	.word	0x0000b0b0
        /*0cd8*/ 	.word	0x00000000
        /*0cdc*/ 	.word	0x00000138
        /*0ce0*/ 	.short	0x010a
        /*0ce2*/ 	.byte	0xff
	.zero		1


	//   ....[189]....
        /*0ce4*/ 	.word	0x0000b110
        /*0ce8*/ 	.word	0x00000000
        /*0cec*/ 	.word	0x00000120
        /*0cf0*/ 	.short	0x010a
        /*0cf2*/ 	.byte	0xff
	.zero		1


	//   ....[190]....
        /*0cf4*/ 	.word	0x0000b170
        /*0cf8*/ 	.word	0x00000000
        /*0cfc*/ 	.word	0x00000128
        /*0d00*/ 	.short	0x010a
        /*0d02*/ 	.byte	0xff
	.zero		1


	//   ....[191]....
        /*0d04*/ 	.word	0x0000b1d0
        /*0d08*/ 	.word	0x00000000
        /*0d0c*/ 	.word	0x00000130
        /*0d10*/ 	.short	0x010a
        /*0d12*/ 	.byte	0xff
	.zero		1


	//   ....[192]....
        /*0d14*/ 	.word	0x0000b220
        /*0d18*/ 	.word	0x00000003
        /*0d1c*/ 	.word	0x00000150
        /*0d20*/ 	.short	0x010a
        /*0d22*/ 	.byte	0xff
	.zero		1


	//   ....[193]....
        /*0d24*/ 	.word	0x0000b280
        /*0d28*/ 	.word	0x00000000
        /*0d2c*/ 	.word	0x00000100
        /*0d30*/ 	.short	0x010a
        /*0d32*/ 	.byte	0xff
	.zero		1


	//   ....[194]....
        /*0d34*/ 	.word	0x0000b2d0
        /*0d38*/ 	.word	0x00000062
        /*0d3c*/ 	.word	0x00000170
        /*0d40*/ 	.short	0x010a
        /*0d42*/ 	.byte	0xff
	.zero		1


	//   ....[195]....
        /*0d44*/ 	.word	0x0000b320
        /*0d48*/ 	.word	0x00000003
        /*0d4c*/ 	.word	0x00000100
        /*0d50*/ 	.short	0x010a
        /*0d52*/ 	.byte	0xff
	.zero		1


	//   ....[196]....
        /*0d54*/ 	.word	0x0000b370
        /*0d58*/ 	.word	0x0000003e
        /*0d5c*/ 	.word	0x00000100
        /*0d60*/ 	.short	0x010a
        /*0d62*/ 	.byte	0xff
	.zero		1


	//   ....[197]....
        /*0d64*/ 	.word	0x0000b3c0
        /*0d68*/ 	.word	0x0000003d
        /*0d6c*/ 	.word	0x00000100
        /*0d70*/ 	.short	0x010a
        /*0d72*/ 	.byte	0xff
	.zero		1


	//----- nvinfo : EIATTR_NUM_MBARRIERS
	.align		4
.L_47:
        /*0d74*/ 	.byte	0x03, 0x38
        /*0d76*/ 	.short	0x003b


	//----- nvinfo : EIATTR_EXIT_INSTR_OFFSETS
	.align		4
        /*0d78*/ 	.byte	0x04, 0x1c
        /*0d7a*/ 	.short	(.L_49 - .L_48)


	//   ....[0]....
.L_48:
        /*0d7c*/ 	.word	0x00003440


	//   ....[1]....
        /*0d80*/ 	.word	0x00003950


	//   ....[2]....
        /*0d84*/ 	.word	0x000039b0


	//   ....[3]....
        /*0d88*/ 	.word	0x00004c60


	//   ....[4]....
        /*0d8c*/ 	.word	0x00005de0


	//   ....[5]....
        /*0d90*/ 	.word	0x00005e20


	//   ....[6]....
        /*0d94*/ 	.word	0x0000a150


	//   ....[7]....
        /*0d98*/ 	.word	0x0000a1d0


	//   ....[8]....
        /*0d9c*/ 	.word	0x0000a200


	//   ....[9]....
        /*0da0*/ 	.word	0x0000a280


	//----- nvinfo : EIATTR_MAX_THREADS
	.align		4
.L_49:
        /*0da4*/ 	.byte	0x04, 0x05
        /*0da6*/ 	.short	(.L_51 - .L_50)
.L_50:
        /*0da8*/ 	.word	0x00000100
        /*0dac*/ 	.word	0x00000001
        /*0db0*/ 	.word	0x00000001


	//----- nvinfo : EIATTR_CRS_STACK_SIZE
	.align		4
.L_51:
        /*0db4*/ 	.byte	0x04, 0x1e
        /*0db6*/ 	.short	(.L_53 - .L_52)
.L_52:
        /*0db8*/ 	.word	0x00000000


	//----- nvinfo : EIATTR_CBANK_PARAM_SIZE
	.align		4
.L_53:
        /*0dbc*/ 	.byte	0x03, 0x19
        /*0dbe*/ 	.short	0x0800


	//----- nvinfo : EIATTR_PARAM_CBANK
	.align		4
        /*0dc0*/ 	.byte	0x04, 0x0a
        /*0dc2*/ 	.short	(.L_55 - .L_54)
	.align		4
.L_54:
        /*0dc4*/ 	.word	index@(.nv.constant0._ZN7cutlass13device_kernelINS_4gemm6kernel13GemmUniversalIN4cute5tupleIJiiiiEEENS1_10collective13CollectiveMmaINS1_35MainloopSm100TmaUmmaWarpSpecializedILi16ELi2ELi4ENS5_IJNS4_1CILi2EEESB_NSA_ILi1EEEEEEEENS5_IJNSA_ILi256EEENSA_ILi128EEENSA_ILi32EEEEEENS_6half_tENS5_IJlSC_lEEESJ_SK_NS4_8TiledMMAINS4_8MMA_AtomIJNS4_26SM100_MMA_F16BF16_2x1SM_SSISJ_SJ_fLi256ELi128ELNS4_4UMMA5MajorE0ELSP_0ELNSO_7ScaleInE0ELSQ_0EEEEEENS4_6LayoutINS5_IJSC_SC_SC_EEENS5_IJNSA_ILi0EEESV_SV_EEEEENS5_IJNS4_10UnderscoreESY_SY_EEEEENS4_28SM100_TMA_2SM_LOAD_MULTICASTENS4_14ComposedLayoutINS4_7SwizzleILi2ELi4ELi3EEENS4_18smem_ptr_flag_bitsILi16EEENST_INS5_IJNSA_ILi8EEESH_EEENS5_IJSH_SC_EEEEEEEvNS4_8identityENS4_18SM100_TMA_2SM_LOADES1B_vS1C_EENS_8epilogue10collective18CollectiveEpilogueINS1F_23Sm100TmaWarpSpecializedILi4ELi2ELi32ELb1ELb0EEEJNS5_IJSG_SG_SH_EEENS5_IJNST_ISG_SC_EENST_ISH_SC_EEEEESJ_SK_SJ_SK_NS1F_6fusion15FusionCallbacksIS1J_NS1O_17LinearCombinationISJ_fSJ_fLNS_15FloatRoundStyleE2EEES1K_S1N_JEEENS4_5SM1004TMEM4LOAD26SM100_TMEM_LOAD_32dp32b32xENS4_13SM90_TMA_LOADES1B_NS4_39AutoVectorizingCopyWithAssumedAlignmentILi128EEENS4_14SM90_TMA_STOREES1B_S20_S20_EEEvvEEEEvNT_6ParamsE)
        /*0dc8*/ 	.short	0x0380
        /*0dca*/ 	.short	0x0800


	//----- nvinfo : EIATTR_SW_WAR
	.align		4
.L_55:
        /*0dcc*/ 	.byte	0x04, 0x36
        /*0dce*/ 	.short	(.L_57 - .L_56)
.L_56:
        /*0dd0*/ 	.word	0x00000008
.L_57:


//--------------------- .nv.callgraph             --------------------------
	.section	.nv.callgraph,"",@"SHT_CUDA_CALLGRAPH"
	.align	4
	.sectionentsize	8
	.align		4
        /*0000*/ 	.word	0x00000000
	.align		4
        /*0004*/ 	.word	0xffffffff
	.align		4
        /*0008*/ 	.word	index@(_ZN7cutlass13device_kernelINS_4gemm6kernel13GemmUniversalIN4cute5tupleIJiiiiEEENS1_10collective13CollectiveMmaINS1_35MainloopSm100TmaUmmaWarpSpecializedILi16ELi2ELi4ENS5_IJNS4_1CILi2EEESB_NSA_ILi1EEEEEEEENS5_IJNSA_ILi256EEENSA_ILi128EEENSA_ILi32EEEEEENS_6half_tENS5_IJlSC_lEEESJ_SK_NS4_8TiledMMAINS4_8MMA_AtomIJNS4_26SM100_MMA_F16BF16_2x1SM_SSISJ_SJ_fLi256ELi128ELNS4_4UMMA5MajorE0ELSP_0ELNSO_7ScaleInE0ELSQ_0EEEEEENS4_6LayoutINS5_IJSC_SC_SC_EEENS5_IJNSA_ILi0EEESV_SV_EEEEENS5_IJNS4_10UnderscoreESY_SY_EEEEENS4_28SM100_TMA_2SM_LOAD_MULTICASTENS4_14ComposedLayoutINS4_7SwizzleILi2ELi4ELi3EEENS4_18smem_ptr_flag_bitsILi16EEENST_INS5_IJNSA_ILi8EEESH_EEENS5_IJSH_SC_EEEEEEEvNS4_8identityENS4_18SM100_TMA_2SM_LOADES1B_vS1C_EENS_8epilogue10collective18CollectiveEpilogueINS1F_23Sm100TmaWarpSpecializedILi4ELi2ELi32ELb1ELb0EEEJNS5_IJSG_SG_SH_EEENS5_IJNST_ISG_SC_EENST_ISH_SC_EEEEESJ_SK_SJ_SK_NS1F_6fusion15FusionCallbacksIS1J_NS1O_17LinearCombinationISJ_fSJ_fLNS_15FloatRoundStyleE2EEES1K_S1N_JEEENS4_5SM1004TMEM4LOAD26SM100_TMEM_LOAD_32dp32b32xENS4_13SM90_TMA_LOADES1B_NS4_39AutoVectorizingCopyWithAssumedAlignmentILi128EEENS4_14SM90_TMA_STOREES1B_S20_S20_EEEvvEEEEvNT_6ParamsE)
	.align		4
        /*000c*/ 	.word	index@(__assertfail)
	.align		4
        /*0010*/ 	.word	0x00000000
	.align		4
        /*0014*/ 	.word	0xfffffffe
	.align		4
        /*0018*/ 	.word	0x00000000
	.align		4
        /*001c*/ 	.word	0xfffffffd
	.align		4
        /*0020*/ 	.word	0x00000000
	.align		4
        /*0024*/ 	.word	0xfffffffc


//--------------------- .nv.constant4             --------------------------
	.section	.nv.constant4,"a",@progbits
	.align	8
	.align		8
.nv.constant4:
        /*0000*/ 	.dword	__assertfail
	.align		8
        /*0008*/ 	.dword	__unnamed_1
	.align		8
        /*0010*/ 	.dword	__unnamed_2
	.align		8
        /*0018*/ 	.dword	_ZN40_INTERNAL_90e18408_4_k_cu_3faa61a2_268094cuda3std3__45__cpo5beginE
	.align		8
        /*0020*/ 	.dword	_ZN40_INTERNAL_90e18408_4_k_cu_3faa61a2_268094cuda3std3__45__cpo3endE
	.align		8
        /*0028*/ 	.dword	_ZN40_INTERNAL_90e18408_4_k_cu_3faa61a2_268094cuda3std3__45__cpo6cbeginE
	.align		8
        /*0030*/ 	.dword	_ZN40_INTERNAL_90e18408_4_k_cu_3faa61a2_268094cuda3std3__45__cpo4cendE
	.align		8
        /*0038*/ 	.dword	_ZN40_INTERNAL_90e18408_4_k_cu_3faa61a2_268094cuda3std3__442_GLOBAL__N__90e18408_4_k_cu_3faa61a2_268096ignoreE
	.align		8
        /*0040*/ 	.dword	_ZN40_INTERNAL_90e18408_4_k_cu_3faa61a2_268094cuda3std3__419piecewise_constructE
	.align		8
        /*0048*/ 	.dword	_ZN40_INTERNAL_90e18408_4_k_cu_3faa61a2_268094cuda3std3__48in_placeE
	.align		8
        /*0050*/ 	.dword	_ZN40_INTERNAL_90e18408_4_k_cu_3faa61a2_268094cuda3std6ranges3__45__cpo4swapE
	.align		8
        /*0058*/ 	.dword	_ZN40_INTERNAL_90e18408_4_k_cu_3faa61a2_268094cuda3std6ranges3__45__cpo9iter_moveE
	.align		8
        /*0060*/ 	.dword	_ZN40_INTERNAL_90e18408_4_k_cu_3faa61a2_268094cute7productE
	.align		8
        /*0068*/ 	.dword	_ZN40_INTERNAL_90e18408_4_k_cu_3faa61a2_268094cute1_E
	.align		8
        /*0070*/ 	.dword	$str$25
	.align		8
        /*0078*/ 	.dword	$str$26
	.align		8
        /*0080*/ 	.dword	$str$27
	.align		8
        /*0088*/ 	.dword	$str$28


//--------------------- .text._ZN7cutlass13device_kernelINS_4gemm6kernel13GemmUniversalIN4cute5tupleIJiiiiEEENS1_10collective13CollectiveMmaINS1_35MainloopSm100TmaUmmaWarpSpecializedILi16ELi2ELi4ENS5_IJNS4_1CILi2EEESB_NSA_ILi1EEEEEEEENS5_IJNSA_ILi256EEENSA_ILi128EEENSA_ILi32EEEEEENS_6half_tENS5_IJlSC_lEEESJ_SK_NS4_8TiledMMAINS4_8MMA_AtomIJNS4_26SM100_MMA_F16BF16_2x1SM_SSISJ_SJ_fLi256ELi128ELNS4_4UMMA5MajorE0ELSP_0ELNSO_7ScaleInE0ELSQ_0EEEEEENS4_6LayoutINS5_IJSC_SC_SC_EEENS5_IJNSA_ILi0EEESV_SV_EEEEENS5_IJNS4_10UnderscoreESY_SY_EEEEENS4_28SM100_TMA_2SM_LOAD_MULTICASTENS4_14ComposedLayoutINS4_7SwizzleILi2ELi4ELi3EEENS4_18smem_ptr_flag_bitsILi16EEENST_INS5_IJNSA_ILi8EEESH_EEENS5_IJSH_SC_EEEEEEEvNS4_8identityENS4_18SM100_TMA_2SM_LOADES1B_vS1C_EENS_8epilogue10collective18CollectiveEpilogueINS1F_23Sm100TmaWarpSpecializedILi4ELi2ELi32ELb1ELb0EEEJNS5_IJSG_SG_SH_EEENS5_IJNST_ISG_SC_EENST_ISH_SC_EEEEESJ_SK_SJ_SK_NS1F_6fusion15FusionCallbacksIS1J_NS1O_17LinearCombinationISJ_fSJ_fLNS_15FloatRoundStyleE2EEES1K_S1N_JEEENS4_5SM1004TMEM4LOAD26SM100_TMEM_LOAD_32dp32b32xENS4_13SM90_TMA_LOADES1B_NS4_39AutoVectorizingCopyWithAssumedAlignmentILi128EEENS4_14SM90_TMA_STOREES1B_S20_S20_EEEvvEEEEvNT_6ParamsE --------------------------
	.section	.text._ZN7cutlass13device_kernelINS_4gemm6kernel13GemmUniversalIN4cute5tupleIJiiiiEEENS1_10collective13CollectiveMmaINS1_35MainloopSm100TmaUmmaWarpSpecializedILi16ELi2ELi4ENS5_IJNS4_1CILi2EEESB_NSA_ILi1EEEEEEEENS5_IJNSA_ILi256EEENSA_ILi128EEENSA_ILi32EEEEEENS_6half_tENS5_IJlSC_lEEESJ_SK_NS4_8TiledMMAINS4_8MMA_AtomIJNS4_26SM100_MMA_F16BF16_2x1SM_SSISJ_SJ_fLi256ELi128ELNS4_4UMMA5MajorE0ELSP_0ELNSO_7ScaleInE0ELSQ_0EEEEEENS4_6LayoutINS5_IJSC_SC_SC_EEENS5_IJNSA_ILi0EEESV_SV_EEEEENS5_IJNS4_10UnderscoreESY_SY_EEEEENS4_28SM100_TMA_2SM_LOAD_MULTICASTENS4_14ComposedLayoutINS4_7SwizzleILi2ELi4ELi3EEENS4_18smem_ptr_flag_bitsILi16EEENST_INS5_IJNSA_ILi8EEESH_EEENS5_IJSH_SC_EEEEEEEvNS4_8identityENS4_18SM100_TMA_2SM_LOADES1B_vS1C_EENS_8epilogue10collective18CollectiveEpilogueINS1F_23Sm100TmaWarpSpecializedILi4ELi2ELi32ELb1ELb0EEEJNS5_IJSG_SG_SH_EEENS5_IJNST_ISG_SC_EENST_ISH_SC_EEEEESJ_SK_SJ_SK_NS1F_6fusion15FusionCallbacksIS1J_NS1O_17LinearCombinationISJ_fSJ_fLNS_15FloatRoundStyleE2EEES1K_S1N_JEEENS4_5SM1004TMEM4LOAD26SM100_TMEM_LOAD_32dp32b32xENS4_13SM90_TMA_LOADES1B_NS4_39AutoVectorizingCopyWithAssumedAlignmentILi128EEENS4_14SM90_TMA_STOREES1B_S20_S20_EEEvvEEEEvNT_6ParamsE,"ax",@progbits
	.align	128
.text._ZN7cutlass13device_kernelINS_4gemm6kernel13GemmUniversalIN4cute5tupleIJiiiiEEENS1_10collective13CollectiveMmaINS1_35MainloopSm100TmaUmmaWarpSpecializedILi16ELi2ELi4ENS5_IJNS4_1CILi2EEESB_NSA_ILi1EEEEEEEENS5_IJNSA_ILi256EEENSA_ILi128EEENSA_ILi32EEEEEENS_6half_tENS5_IJlSC_lEEESJ_SK_NS4_8TiledMMAINS4_8MMA_AtomIJNS4_26SM100_MMA_F16BF16_2x1SM_SSISJ_SJ_fLi256ELi128ELNS4_4UMMA5MajorE0ELSP_0ELNSO_7ScaleInE0ELSQ_0EEEEEENS4_6LayoutINS5_IJSC_SC_SC_EEENS5_IJNSA_ILi0EEESV_SV_EEEEENS5_IJNS4_10UnderscoreESY_SY_EEEEENS4_28SM100_TMA_2SM_LOAD_MULTICASTENS4_14ComposedLayoutINS4_7SwizzleILi2ELi4ELi3EEENS4_18smem_ptr_flag_bitsILi16EEENST_INS5_IJNSA_ILi8EEESH_EEENS5_IJSH_SC_EEEEEEEvNS4_8identityENS4_18SM100_TMA_2SM_LOADES1B_vS1C_EENS_8epilogue10collective18CollectiveEpilogueINS1F_23Sm100TmaWarpSpecializedILi4ELi2ELi32ELb1ELb0EEEJNS5_IJSG_SG_SH_EEENS5_IJNST_ISG_SC_EENST_ISH_SC_EEEEESJ_SK_SJ_SK_NS1F_6fusion15FusionCallbacksIS1J_NS1O_17LinearCombinationISJ_fSJ_fLNS_15FloatRoundStyleE2EEES1K_S1N_JEEENS4_5SM1004TMEM4LOAD26SM100_TMEM_LOAD_32dp32b32xENS4_13SM90_TMA_LOADES1B_NS4_39AutoVectorizingCopyWithAssumedAlignmentILi128EEENS4_14SM90_TMA_STOREES1B_S20_S20_EEEvvEEEEvNT_6ParamsE:
        .type           _ZN7cutlass13device_kernelINS_4gemm6kernel13GemmUniversalIN4cute5tupleIJiiiiEEENS1_10collective13CollectiveMmaINS1_35MainloopSm100TmaUmmaWarpSpecializedILi16ELi2ELi4ENS5_IJNS4_1CILi2EEESB_NSA_ILi1EEEEEEEENS5_IJNSA_ILi256EEENSA_ILi128EEENSA_ILi32EEEEEENS_6half_tENS5_IJlSC_lEEESJ_SK_NS4_8TiledMMAINS4_8MMA_AtomIJNS4_26SM100_MMA_F16BF16_2x1SM_SSISJ_SJ_fLi256ELi128ELNS4_4UMMA5MajorE0ELSP_0ELNSO_7ScaleInE0ELSQ_0EEEEEENS4_6LayoutINS5_IJSC_SC_SC_EEENS5_IJNSA_ILi0EEESV_SV_EEEEENS5_IJNS4_10UnderscoreESY_SY_EEEEENS4_28SM100_TMA_2SM_LOAD_MULTICASTENS4_14ComposedLayoutINS4_7SwizzleILi2ELi4ELi3EEENS4_18smem_ptr_flag_bitsILi16EEENST_INS5_IJNSA_ILi8EEESH_EEENS5_IJSH_SC_EEEEEEEvNS4_8identityENS4_18SM100_TMA_2SM_LOADES1B_vS1C_EENS_8epilogue10collective18CollectiveEpilogueINS1F_23Sm100TmaWarpSpecializedILi4ELi2ELi32ELb1ELb0EEEJNS5_IJSG_SG_SH_EEENS5_IJNST_ISG_SC_EENST_ISH_SC_EEEEESJ_SK_SJ_SK_NS1F_6fusion15FusionCallbacksIS1J_NS1O_17LinearCombinationISJ_fSJ_fLNS_15FloatRoundStyleE2EEES1K_S1N_JEEENS4_5SM1004TMEM4LOAD26SM100_TMEM_LOAD_32dp32b32xENS4_13SM90_TMA_LOADES1B_NS4_39AutoVectorizingCopyWithAssumedAlignmentILi128EEENS4_14SM90_TMA_STOREES1B_S20_S20_EEEvvEEEEvNT_6ParamsE,@function
        .size           _ZN7cutlass13device_kernelINS_4gemm6kernel13GemmUniversalIN4cute5tupleIJiiiiEEENS1_10collective13CollectiveMmaINS1_35MainloopSm100TmaUmmaWarpSpecializedILi16ELi2ELi4ENS5_IJNS4_1CILi2EEESB_NSA_ILi1EEEEEEEENS5_IJNSA_ILi256EEENSA_ILi128EEENSA_ILi32EEEEEENS_6half_tENS5_IJlSC_lEEESJ_SK_NS4_8TiledMMAINS4_8MMA_AtomIJNS4_26SM100_MMA_F16BF16_2x1SM_SSISJ_SJ_fLi256ELi128ELNS4_4UMMA5MajorE0ELSP_0ELNSO_7ScaleInE0ELSQ_0EEEEEENS4_6LayoutINS5_IJSC_SC_SC_EEENS5_IJNSA_ILi0EEESV_SV_EEEEENS5_IJNS4_10UnderscoreESY_SY_EEEEENS4_28SM100_TMA_2SM_LOAD_MULTICASTENS4_14ComposedLayoutINS4_7SwizzleILi2ELi4ELi3EEENS4_18smem_ptr_flag_bitsILi16EEENST_INS5_IJNSA_ILi8EEESH_EEENS5_IJSH_SC_EEEEEEEvNS4_8identityENS4_18SM100_TMA_2SM_LOADES1B_vS1C_EENS_8epilogue10collective18CollectiveEpilogueINS1F_23Sm100TmaWarpSpecializedILi4ELi2ELi32ELb1ELb0EEEJNS5_IJSG_SG_SH_EEENS5_IJNST_ISG_SC_EENST_ISH_SC_EEEEESJ_SK_SJ_SK_NS1F_6fusion15FusionCallbacksIS1J_NS1O_17LinearCombinationISJ_fSJ_fLNS_15FloatRoundStyleE2EEES1K_S1N_JEEENS4_5SM1004TMEM4LOAD26SM100_TMEM_LOAD_32dp32b32xENS4_13SM90_TMA_LOADES1B_NS4_39AutoVectorizingCopyWithAssumedAlignmentILi128EEENS4_14SM90_TMA_STOREES1B_S20_S20_EEEvvEEEEvNT_6ParamsE,(.L_x_234 - _ZN7cutlass13device_kernelINS_4gemm6kernel13GemmUniversalIN4cute5tupleIJiiiiEEENS1_10collective13CollectiveMmaINS1_35MainloopSm100TmaUmmaWarpSpecializedILi16ELi2ELi4ENS5_IJNS4_1CILi2EEESB_NSA_ILi1EEEEEEEENS5_IJNSA_ILi256EEENSA_ILi128EEENSA_ILi32EEEEEENS_6half_tENS5_IJlSC_lEEESJ_SK_NS4_8TiledMMAINS4_8MMA_AtomIJNS4_26SM100_MMA_F16BF16_2x1SM_SSISJ_SJ_fLi256ELi128ELNS4_4UMMA5MajorE0ELSP_0ELNSO_7ScaleInE0ELSQ_0EEEEEENS4_6LayoutINS5_IJSC_SC_SC_EEENS5_IJNSA_ILi0EEESV_SV_EEEEENS5_IJNS4_10UnderscoreESY_SY_EEEEENS4_28SM100_TMA_2SM_LOAD_MULTICASTENS4_14ComposedLayoutINS4_7SwizzleILi2ELi4ELi3EEENS4_18smem_ptr_flag_bitsILi16EEENST_INS5_IJNSA_ILi8EEESH_EEENS5_IJSH_SC_EEEEEEEvNS4_8identityENS4_18SM100_TMA_2SM_LOADES1B_vS1C_EENS_8epilogue10collective18CollectiveEpilogueINS1F_23Sm100TmaWarpSpecializedILi4ELi2ELi32ELb1ELb0EEEJNS5_IJSG_SG_SH_EEENS5_IJNST_ISG_SC_EENST_ISH_SC_EEEEESJ_SK_SJ_SK_NS1F_6fusion15FusionCallbacksIS1J_NS1O_17LinearCombinationISJ_fSJ_fLNS_15FloatRoundStyleE2EEES1K_S1N_JEEENS4_5SM1004TMEM4LOAD26SM100_TMEM_LOAD_32dp32b32xENS4_13SM90_TMA_LOADES1B_NS4_39AutoVectorizingCopyWithAssumedAlignmentILi128EEENS4_14SM90_TMA_STOREES1B_S20_S20_EEEvvEEEEvNT_6ParamsE)
        .other          _ZN7cutlass13device_kernelINS_4gemm6kernel13GemmUniversalIN4cute5tupleIJiiiiEEENS1_10collective13CollectiveMmaINS1_35MainloopSm100TmaUmmaWarpSpecializedILi16ELi2ELi4ENS5_IJNS4_1CILi2EEESB_NSA_ILi1EEEEEEEENS5_IJNSA_ILi256EEENSA_ILi128EEENSA_ILi32EEEEEENS_6half_tENS5_IJlSC_lEEESJ_SK_NS4_8TiledMMAINS4_8MMA_AtomIJNS4_26SM100_MMA_F16BF16_2x1SM_SSISJ_SJ_fLi256ELi128ELNS4_4UMMA5MajorE0ELSP_0ELNSO_7ScaleInE0ELSQ_0EEEEEENS4_6LayoutINS5_IJSC_SC_SC_EEENS5_IJNSA_ILi0EEESV_SV_EEEEENS5_IJNS4_10UnderscoreESY_SY_EEEEENS4_28SM100_TMA_2SM_LOAD_MULTICASTENS4_14ComposedLayoutINS4_7SwizzleILi2ELi4ELi3EEENS4_18smem_ptr_flag_bitsILi16EEENST_INS5_IJNSA_ILi8EEESH_EEENS5_IJSH_SC_EEEEEEEvNS4_8identityENS4_18SM100_TMA_2SM_LOADES1B_vS1C_EENS_8epilogue10collective18CollectiveEpilogueINS1F_23Sm100TmaWarpSpecializedILi4ELi2ELi32ELb1ELb0EEEJNS5_IJSG_SG_SH_EEENS5_IJNST_ISG_SC_EENST_ISH_SC_EEEEESJ_SK_SJ_SK_NS1F_6fusion15FusionCallbacksIS1J_NS1O_17LinearCombinationISJ_fSJ_fLNS_15FloatRoundStyleE2EEES1K_S1N_JEEENS4_5SM1004TMEM4LOAD26SM100_TMEM_LOAD_32dp32b32xENS4_13SM90_TMA_LOADES1B_NS4_39AutoVectorizingCopyWithAssumedAlignmentILi128EEENS4_14SM90_TMA_STOREES1B_S20_S20_EEEvvEEEEvNT_6ParamsE,@"STO_CUDA_ENTRY STV_DEFAULT"
_ZN7cutlass13device_kernelINS_4gemm6kernel13GemmUniversalIN4cute5tupleIJiiiiEEENS1_10collective13CollectiveMmaINS1_35MainloopSm100TmaUmmaWarpSpecializedILi16ELi2ELi4ENS5_IJNS4_1CILi2EEESB_NSA_ILi1EEEEEEEENS5_IJNSA_ILi256EEENSA_ILi128EEENSA_ILi32EEEEEENS_6half_tENS5_IJlSC_lEEESJ_SK_NS4_8TiledMMAINS4_8MMA_AtomIJNS4_26SM100_MMA_F16BF16_2x1SM_SSISJ_SJ_fLi256ELi128ELNS4_4UMMA5MajorE0ELSP_0ELNSO_7ScaleInE0ELSQ_0EEEEEENS4_6LayoutINS5_IJSC_SC_SC_EEENS5_IJNSA_ILi0EEESV_SV_EEEEENS5_IJNS4_10UnderscoreESY_SY_EEEEENS4_28SM100_TMA_2SM_LOAD_MULTICASTENS4_14ComposedLayoutINS4_7SwizzleILi2ELi4ELi3EEENS4_18smem_ptr_flag_bitsILi16EEENST_INS5_IJNSA_ILi8EEESH_EEENS5_IJSH_SC_EEEEEEEvNS4_8identityENS4_18SM100_TMA_2SM_LOADES1B_vS1C_EENS_8epilogue10collective18CollectiveEpilogueINS1F_23Sm100TmaWarpSpecializedILi4ELi2ELi32ELb1ELb0EEEJNS5_IJSG_SG_SH_EEENS5_IJNST_ISG_SC_EENST_ISH_SC_EEEEESJ_SK_SJ_SK_NS1F_6fusion15FusionCallbacksIS1J_NS1O_17LinearCombinationISJ_fSJ_fLNS_15FloatRoundStyleE2EEES1K_S1N_JEEENS4_5SM1004TMEM4LOAD26SM100_TMEM_LOAD_32dp32b32xENS4_13SM90_TMA_LOADES1B_NS4_39AutoVectorizingCopyWithAssumedAlignmentILi128EEENS4_14SM90_TMA_STOREES1B_S20_S20_EEEvvEEEEvNT_6ParamsE:
[----:B------:R-:W1:Y:S01]  /*0000*/  LDC R1, c[0x0][0x37c] ;  /* 0x0000df00ff017b82 */ /* 0x000e620000000800 */
[----:B------:R-:W2:Y:S01]  /*0010*/  S2R R95, SR_TID.X ;  /* 0x00000000005f7919 */ /* 0x000ea20000002100 */
[----:B------:R-:W3:Y:S06]  /*0020*/  LDCU.64 UR8, c[0x0][0x890] ;  /* 0x00011200ff0877ac */ /* 0x000eec0008000a00 */
[----:B------:R-:W4:Y:S01]  /*0030*/  S2UR UR4, SR_CgaCtaId ;  /* 0x00000000000479c3 */ /* 0x000f220000008800 */
[----:B------:R-:W-:Y:S02]  /*0040*/  PRMT R80, RZ, 0x7610, R80 ;  /* 0x00007610ff507816 */ /* 0x000fe40000000050 */
[----:B------:R-:W-:Y:S01]  /*0050*/  ELECT P1, URZ, PT ;  /* 0x0000000000ff782f */ /* 0x000fe20003820000 */
[----:B---3--:R-:W-:-:S04]  /*0060*/  UISETP.NE.U32.AND UP0, UPT, UR8, URZ, UPT ;  /* 0x000000ff0800728c */ /* 0x008fc8000bf05070 */
[----:B------:R-:W-:Y:S02]  /*0070*/  UISETP.NE.AND.EX UP0, UPT, UR9, URZ, UPT, UP0 ;  /* 0x000000ff0900728c */ /* 0x000fe4000bf05300 */
[----:B----4-:R-:W-:Y:S02]  /*0080*/  ULOP3.LUT UR33, UR4, 0x1, URZ, 0xc0, !UPT ;  /* 0x0000000104217892 */ /* 0x010fe4000f8ec0ff */
[----:B------:R-:W-:Y:S01]  /*0090*/  ULOP3.LUT UR34, UR4, 0x1, URZ, 0x3c, !UPT ;  /* 0x0000000104227892 */ /* 0x000fe2000f8e3cff */
[----:B--2---:R-:W-:-:S05]  /*00a0*/  SHF.R.U32.HI R81, RZ, 0x5, R95 ;  /* 0x00000005ff517819 */ /* 0x004fca000001165f */
[----:B------:R-:W2:Y:S02]  /*00b0*/  SHFL.IDX PT, R0, R81, RZ, 0x1f ;  /* 0x00001fff51007589 */ /* 0x000ea400000e0000 */
[----:B--2---:R-:W-:Y:S01]  /*00c0*/  R2UR UR13, R0 ;  /* 0x00000000000d72ca */ /* 0x004fe200000e0000 */
[----:B-1----:R-:W-:-:S14]  /*00d0*/  BRA.U UP0, `(.L_x_0) ;  /* 0x0000000100307547 */ /* 0x002fdc000b800000 */
[----:B------:R-:W1:Y:S02]  /*00e0*/  LDCU.64 UR4, c[0x0][0x888] ;  /* 0x00011100ff0477ac */ /* 0x000e640008000a00 */
[----:B-1----:R-:W-:-:S04]  /*00f0*/  UISETP.NE.U32.AND UP0, UPT, UR4, URZ, UPT ;  /* 0x000000ff0400728c */ /* 0x002fc8000bf05070 */
[----:B------:R-:W-:-:S09]  /*0100*/  UISETP.NE.AND.EX UP0, UPT, UR5, URZ, UPT, UP0 ;  /* 0x000000ff0500728c */ /* 0x000fd2000bf05300 */
[----:B------:R-:W-:Y:S05]  /*0110*/  BRA.U !UP0, `(.L_x_1) ;  /* 0x0000000108147547 */ /* 0x000fea000b800000 */
[----:B------:R-:W1:Y:S01]  /*0120*/  LDC.64 R2, c[0x0][0x888] ;  /* 0x00022200ff027b82 */ /* 0x000e620000000a00 */
[----:B------:R-:W1:Y:S02]  /*0130*/  LDCU.64 UR4, c[0x0][0x358] ;  /* 0x00006b00ff0477ac */ /* 0x000e640008000a00 */
[----:B-1----:R1:W5:Y:S01]  /*0140*/  LDG.E R41, desc[UR4][R2.64] ;  /* 0x0000000402297981 */ /* 0x002362000c1e1900 */
[----:B------:R-:W-:Y:S01]  /*0150*/  HFMA2 R80, -RZ, RZ, 0, 5.9604644775390625e-08 ;  /* 0x00000001ff507431 */ /* 0x000fe200000001ff */
[----:B------:R-:W-:Y:S05]  /*0160*/  BRA `(.L_x_0) ;  /* 0x00000000000c7947 */ /* 0x000fea0003800000 */
.L_x_1:
[----:B------:R-:W1:Y:S01]  /*0170*/  LDCU UR4, c[0x0][0x880] ;  /* 0x00011000ff0477ac */ /* 0x000e620008000800 */
[----:B------:R-:W-:Y:S01]  /*0180*/  HFMA2 R80, -RZ, RZ, 0, 5.9604644775390625e-08 ;  /* 0x00000001ff507431 */ /* 0x000fe200000001ff */
[----:B-1----:R-:W-:-:S07]  /*0190*/  MOV R41, UR4 ;  /* 0x0000000400297c02 */ /* 0x002fce0008000f00 */
.L_x_0:
[----:B------:R-:W2:Y:S02]  /*01a0*/  LDCU.64 UR4, c[0x0][0x8b0] ;  /* 0x00011600ff0477ac */ /* 0x000ea40008000a00 */
[----:B--2---:R-:W-:-:S04]  /*01b0*/  UISETP.NE.U32.AND UP0, UPT, UR4, URZ, UPT ;  /* 0x000000ff0400728c */ /* 0x004fc8000bf05070 */
[----:B------:R-:W-:-:S09]  /*01c0*/  UISETP.NE.AND.EX UP0, UPT, UR5, URZ, UPT, UP0 ;  /* 0x000000ff0500728c */ /* 0x000fd2000bf05300 */
[----:B------:R-:W-:Y:S05]  /*01d0*/  BRA.U UP0, `(.L_x_2) ;  /* 0x0000000100287547 */ /* 0x000fea000b800000 */
[----:B------:R-:W2:Y:S02]  /*01e0*/  LDCU.64 UR4, c[0x0][0x8a8] ;  /* 0x00011500ff0477ac */ /* 0x000ea40008000a00 */
[----:B--2---:R-:W-:-:S04]  /*01f0*/  UISETP.NE.U32.AND UP0, UPT, UR4, URZ, UPT ;  /* 0x000000ff0400728c */ /* 0x004fc8000bf05070 */
[----:B------:R-:W-:-:S09]  /*0200*/  UISETP.NE.AND.EX UP0, UPT, UR5, URZ, UPT, UP0 ;  /* 0x000000ff0500728c */ /* 0x000fd2000bf05300 */
[----:B------:R-:W-:Y:S05]  /*0210*/  BRA.U !UP0, `(.L_x_3) ;  /* 0x0000000108107547 */ /* 0x000fea000b800000 */
[----:B------:R-:W2:Y:S01]  /*0220*/  LDC.64 R38, c[0x0][0x8a8] ;  /* 0x00022a00ff267b82 */ /* 0x000ea20000000a00 */
[----:B------:R-:W2:Y:S02]  /*0230*/  LDCU.64 UR4, c[0x0][0x358] ;  /* 0x00006b00ff0477ac */ /* 0x000ea40008000a00 */
[----:B--2---:R2:W5:Y:S01]  /*0240*/  LDG.E R38, desc[UR4][R38.64] ;  /* 0x0000000426267981 */ /* 0x004562000c1e1900 */
[----:B------:R-:W-:Y:S05]  /*0250*/  BRA `(.L_x_2) ;  /* 0x0000000000087947 */ /* 0x000fea0003800000 */
.L_x_3:
[----:B------:R-:W2:Y:S02]  /*0260*/  LDCU UR4, c[0x0][0x8a0] ;  /* 0x00011400ff0477ac */ /* 0x000ea40008000800 */
[----:B--2---:R-:W-:Y:S02]  /*0270*/  MOV R38, UR4 ;  /* 0x0000000400267c02 */ /* 0x004fe40008000f00 */
.L_x_2:
[----:B------:R-:W-:Y:S01]  /*0280*/  IMAD.U32 R0, RZ, RZ, UR13 ;  /* 0x0000000dff007e24 */ /* 0x000fe2000f8e00ff */
[----:B------:R-:W-:Y:S04]  /*0290*/  BSSY.RECONVERGENT B0, `(.L_x_4) ;  /* 0x000000c000007945 */ /* 0x000fe80003800200 */
[C---:B------:R-:W-:Y:S02]  /*02a0*/  ISETP.NE.OR P2, PT, R0.reuse, 0x1, !P1 ;  /* 0x000000010000780c */ /* 0x040fe40004f45670 */
[----:B------:R-:W-:-:S11]  /*02b0*/  ISETP.NE.OR P0, PT, R0, 0x3, !P1 ;  /* 0x000000030000780c */ /* 0x000fd60004f05670 */
[----:B------:R-:W-:Y:S05]  /*02c0*/  @P2 BRA `(.L_x_5) ;  /* 0x0000000000202947 */ /* 0x000fea0003800000 */
[----:B------:R-:W3:Y:S02]  /*02d0*/  LDCU.64 UR4, c[0x0][0x348] ;  /* 0x00006900ff0477ac */ /* 0x000ee40008000a00 */
[----:B---3--:R-:W-:Y:S02]  /*02e0*/  UIADD3 UR6, UP1, UPT, UR4, 0x80, URZ ;  /* 0x0000008004067890 */ /* 0x008fe4000ff3e0ff */
[----:B------:R-:W-:Y:S02]  /*02f0*/  UIADD3 UR4, UP0, UPT, UR4, 0x180, URZ ;  /* 0x0000018004047890 */ /* 0x000fe4000ff1e0ff */
[----:B------:R-:W-:Y:S02]  /*0300*/  UIADD3.X UR7, UPT, UPT, URZ, UR5, URZ, UP1, !UPT ;  /* 0x00000005ff077290 */ /* 0x000fe40008ffe4ff */
[----:B------:R-:W-:-:S07]  /*0310*/  UIADD3.X UR5, UPT, UPT, URZ, UR5, URZ, UP0, !UPT ;  /* 0x00000005ff057290 */ /* 0x000fce00087fe4ff */
[----:B------:R3:W-:Y:S02]  /*0320*/  UTMACCTL.PF [UR6] ;  /* 0x00000000060079b9 */ /* 0x0007e40008040000 */
[----:B------:R3:W-:Y:S02]  /*0330*/  UTMACCTL.PF [UR4] ;  /* 0x00000000040079b9 */ /* 0x0007e40008040000 */
[----:B---3--:R-:W-:Y:S01]  /*0340*/  NOP ;  /* 0x0000000000007918 */ /* 0x008fe20000000000 */
.L_x_5:
[----:B------:R-:W-:Y:S05]  /*0350*/  BSYNC.RECONVERGENT B0 ;  /* 0x0000000000007941 */ /* 0x000fea0003800200 */
.L_x_4:
[----:B------:R-:W-:Y:S04]  /*0360*/  BSSY.RECONVERGENT B0, `(.L_x_6) ;  /* 0x000000a000007945 */ /* 0x000fe80003800200 */
        /* <DEDUP_REMOVED lines=9> */
.L_x_7:
[----:B------:R-:W-:Y:S05]  /*0400*/  BSYNC.RECONVERGENT B0 ;  /* 0x0000000000007941 */ /* 0x000fea0003800200 */
.L_x_6:
[----:B------:R-:W3:Y:S01]  /*0410*/  LDCU.64 UR4, c[0x0][0x888] ;  /* 0x00011100ff0477ac */ /* 0x000ee20008000a00 */
[----:B------:R-:W-:Y:S02]  /*0420*/  UISETP.EQ.U32.AND UP1, UPT, UR8, URZ, UPT ;  /* 0x000000ff0800728c */ /* 0x000fe4000bf22070 */
[----:B------:R-:W-:Y:S02]  /*0430*/  UPLOP3.LUT UP3, UPT, UPT, UPT, UPT, 0x80, 0x8 ;  /* 0x000000000008789c */ /* 0x000fe40003f6f070 */
[----:B---3--:R-:W-:-:S04]  /*0440*/  UISETP.NE.U32.AND UP0, UPT, UR4, URZ, UPT ;  /* 0x000000ff0400728c */ /* 0x008fc8000bf05070 */
[----:B------:R-:W-:-:S04]  /*0450*/  UISETP.NE.AND.EX UP0, UPT, UR5, URZ, UPT, UP0 ;  /* 0x000000ff0500728c */ /* 0x000fc8000bf05300 */
[----:B------:R-:W-:-:S04]  /*0460*/  UISETP.EQ.OR.EX UP2, UPT, UR9, URZ, !UP0, UP1 ;  /* 0x000000ff0900728c */ /* 0x000fc8000c742710 */
[----:B------:R-:W-:-:S06]  /*0470*/  UP2UR UR4, UPR, URZ, 0x4 ;  /* 0x00000004ff047883 */ /* 0x000fcc0008000000 */
[----:B------:R-:W-:Y:S01]  /*0480*/  MOV R84, UR4 ;  /* 0x0000000400547c02 */ /* 0x000fe20008000f00 */
[----:B------:R-:W-:Y:S06]  /*0490*/  BRA.U !UP2, `(.L_x_8) ;  /* 0x000000010a207547 */ /* 0x000fec000b800000 */
[----:B------:R-:W-:Y:S01]  /*04a0*/  UISETP.NE.U32.AND UP1, UPT, UR8, URZ, UPT ;  /* 0x000000ff0800728c */ /* 0x000fe2000bf25070 */
[----:B-----5:R-:W-:Y:S01]  /*04b0*/  FSETP.NEU.AND P0, PT, R41, RZ, PT ;  /* 0x000000ff2900720b */ /* 0x020fe20003f0d000 */
[----:B------:R-:W-:Y:S02]  /*04c0*/  USEL UR4, URZ, 0xffffffff, UP0 ;  /* 0xffffffffff047887 */ /* 0x000fe40008000000 */
[----:B------:R-:W-:-:S10]  /*04d0*/  UISETP.NE.AND.EX UP1, UPT, UR9, URZ, UPT, UP1 ;  /* 0x000000ff0900728c */ /* 0x000fd4000bf25310 */
[----:B------:R-:W-:Y:S01]  /*04e0*/  VOTEU.ANY UP0, P0 ;  /* 0x0000000000ff7886 */ /* 0x000fe20000000100 */
[----:B------:R-:W-:-:S04]  /*04f0*/  @!UP1 USEL UR4, URZ, 0xffffffff, UP0 ;  /* 0xffffffffff049887 */ /* 0x000fc80008000000 */
[----:B------:R-:W-:-:S04]  /*0500*/  ULOP3.LUT UR4, UR4, 0x1, URZ, 0xc0, !UPT ;  /* 0x0000000104047892 */ /* 0x000fc8000f8ec0ff */
[----:B------:R-:W-:-:S11]  /*0510*/  UISETP.NE.U32.AND UP3, UPT, UR4, 0x1, UPT ;  /* 0x000000010400788c */ /* 0x000fd6000bf65070 */
.L_x_8:
[----:B------:R-:W3:Y:S01]  /*0520*/  SHFL.IDX PT, R0, R81, RZ, 0x1f ;  /* 0x00001fff51007589 */ /* 0x000ee200000e0000 */
[----:B------:R-:W-:-:S04]  /*0530*/  UISETP.NE.AND UP0, UPT, UR13, 0x2, UPT ;  /* 0x000000020d00788c */ /* 0x000fc8000bf05270 */
[----:B------:R-:W-:Y:S02]  /*0540*/  UISETP.EQ.AND UP1, UPT, UR33, URZ, !UP0 ;  /* 0x000000ff2100728c */ /* 0x000fe4000c722270 */
[----:B------:R-:W-:-:S04]  /*0550*/  USEL UR48, URZ, 0x1, UP0 ;  /* 0x00000001ff307887 */ /* 0x000fc80008000000 */
[----:B------:R-:W-:Y:S02]  /*0560*/  PLOP3.LUT P3, PT, P1, PT, UP1, 0x80, 0x8 ;  /* 0x000000000008781c */ /* 0x000fe40000f6f018 */
[----:B---3--:R-:W-:-:S13]  /*0570*/  ISETP.NE.AND P0, PT, R0, RZ, PT ;  /* 0x000000ff0000720c */ /* 0x008fda0003f05270 */
[----:B------:R-:W-:Y:S05]  /*0580*/  @P0 BRA `(.L_x_9) ;  /* 0x0000000000c40947 */ /* 0x000fea0003800000 */
[----:B------:R-:W-:Y:S01]  /*0590*/  ELECT P0, URZ, PT ;  /* 0x0000000000ff782f */ /* 0x000fe20003800000 */
[----:B------:R-:W-:-:S12]  /*05a0*/  BSSY.RECONVERGENT B0, `(.L_x_9) ;  /* 0x000002f000007945 */ /* 0x000fd80003800200 */
[----:B------:R-:W-:Y:S05]  /*05b0*/  @!P0 BRA `(.L_x_10) ;  /* 0x0000000000b48947 */ /* 0x000fea0003800000 */
[----:B------:R-:W3:Y:S01]  /*05c0*/  S2UR UR5, SR_CgaCtaId ;  /* 0x00000000000579c3 */ /* 0x000ee20000008800 */
[----:B------:R-:W-:Y:S01]  /*05d0*/  UMOV UR4, 0x400 ;  /* 0x0000040000047882 */ /* 0x000fe20000000000 */
[----:B------:R-:W-:Y:S01]  /*05e0*/  UMOV UR8, 0x1 ;  /* 0x0000000100087882 */ /* 0x000fe20000000000 */
[----:B------:R-:W-:Y:S01]  /*05f0*/  UMOV UR6, 0x2 ;  /* 0x0000000200067882 */ /* 0x000fe20000000000 */
[----:B------:R-:W-:-:S04]  /*0600*/  UIADD3 UR8, UPT, UPT, -UR8, 0x100000, URZ ;  /* 0x0010000008087890 */ /* 0x000fc8000fffe1ff */
[----:B------:R-:W-:Y:S02]  /*0610*/  USHF.L.U32 UR9, UR8, 0xb, URZ ;  /* 0x0000000b08097899 */ /* 0x000fe400080006ff */
[----:B------:R-:W-:Y:S02]  /*0620*/  USHF.L.U32 UR8, UR8, 0x1, URZ ;  /* 0x0000000108087899 */ /* 0x000fe400080006ff */
[----:B------:R-:W-:-:S04]  /*0630*/  UIADD3 UR6, UPT, UPT, -UR6, 0x100000, URZ ;  /* 0x0010000006067890 */ /* 0x000fc8000fffe1ff */
[----:B------:R-:W-:Y:S02]  /*0640*/  USHF.L.U32 UR7, UR6, 0xb, URZ ;  /* 0x0000000b06077899 */ /* 0x000fe400080006ff */
[----:B------:R-:W-:Y:S02]  /*0650*/  USHF.L.U32 UR6, UR6, 0x1, URZ ;  /* 0x0000000106067899 */ /* 0x000fe400080006ff */
[----:B---3--:R-:W-:Y:S01]  /*0660*/  ULEA UR4, UR5, UR4, 0x18 ;  /* 0x0000000405047291 */ /* 0x008fe2000f8ec0ff */
[----:B------:R-:W3:Y:S11]  /*0670*/  FENCE.VIEW.ASYNC.S ;  /* 0x00000000000073c6 */ /* 0x000ef60000000000 */
[----:B---3--:R3:W4:Y:S01]  /*0680*/  SYNCS.EXCH.64 URZ, [UR4], UR8 ;  /* 0x0000000804ff75b2 */ /* 0x0087220008000100 */
[----:B------:R3:W1:Y:S01]  /*0690*/  SYNCS.EXCH.64 URZ, [UR4+0x80], UR6 ;  /* 0x0000800604ff75b2 */ /* 0x0006620008000100 */
        /* <DEDUP_REMOVED lines=29> */
[----:B------:R3:W1:Y:S02]  /*0870*/  SYNCS.EXCH.64 URZ, [UR4+0xf8], UR6 ;  /* 0x0000f80604ff75b2 */ /* 0x0006640008000100 */
[----:B---34-:R-:W-:Y:S01]  /*0880*/  NOP ;  /* 0x0000000000007918 */ /* 0x018fe20000000000 */
.L_x_10:
[----:B------:R-:W-:Y:S05]  /*0890*/  BSYNC.RECONVERGENT B0 ;  /* 0x0000000000007941 */ /* 0x000fea0003800200 */
.L_x_9:
[----:B------:R-:W3:Y:S01]  /*08a0*/  SHFL.IDX PT, R0, R81, RZ, 0x1f ;  /* 0x00001fff51007589 */ /* 0x000ee200000e0000 */
[----:B------:R-:W-:Y:S01]  /*08b0*/  NOP ;  /* 0x0000000000007918 */ /* 0x000fe20000000000 */
[----:B---3--:R-:W-:-:S13]  /*08c0*/  ISETP.NE.AND P0, PT, R0, 0x1, PT ;  /* 0x000000010000780c */ /* 0x008fda0003f05270 */
[----:B------:R-:W-:Y:S05]  /*08d0*/  @P0 BRA `(.L_x_11) ;  /* 0x0000000000580947 */ /* 0x000fea0003800000 */
        /* <DEDUP_REMOVED lines=9> */
[----:B------:R-:W-:Y:S01]  /*0970*/  USHF.L.U32 UR6, UR6, 0x1, URZ ;  /* 0x0000000106067899 */ /* 0x000fe200080006ff */
[----:B------:R-:W-:Y:S01]  /*0980*/  ELECT P0, URZ, PT ;  /* 0x0000000000ff782f */ /* 0x000fe20003800000 */
[----:B---3--:R-:W-:Y:S01]  /*0990*/  ULEA UR4, UR5, UR4, 0x18 ;  /* 0x0000000405047291 */ /* 0x008fe2000f8ec0ff */
[----:B------:R-:W3:Y:S11]  /*09a0*/  FENCE.VIEW.ASYNC.S ;  /* 0x00000000000073c6 */ /* 0x000ef60000000000 */
[----:B---3--:R3:W4:Y:S01]  /*09b0*/  SYNCS.EXCH.64 URZ, [UR4+0x100], UR8 ;  /* 0x0001000804ff75b2 */ /* 0x0087220008000100 */
[----:B------:R3:W1:Y:S01]  /*09c0*/  SYNCS.EXCH.64 URZ, [UR4+0x120], UR6 ;  /* 0x0001200604ff75b2 */ /* 0x0006620008000100 */
[----:B------:R3:W1:Y:S01]  /*09d0*/  SYNCS.EXCH.64 URZ, [UR4+0x108], UR8 ;  /* 0x0001080804ff75b2 */ /* 0x0006620008000100 */
[----:B------:R3:W1:Y:S01]  /*09e0*/  SYNCS.EXCH.64 URZ, [UR4+0x128], UR6 ;  /* 0x0001280604ff75b2 */ /* 0x0006620008000100 */
[----:B------:R3:W1:Y:S01]  /*09f0*/  SYNCS.EXCH.64 URZ, [UR4+0x110], UR8 ;  /* 0x0001100804ff75b2 */ /* 0x0006620008000100 */
[----:B------:R3:W1:Y:S01]  /*0a00*/  SYNCS.EXCH.64 URZ, [UR4+0x130], UR6 ;  /* 0x0001300604ff75b2 */ /* 0x0006620008000100 */
[----:B------:R3:W1:Y:S01]  /*0a10*/  SYNCS.EXCH.64 URZ, [UR4+0x118], UR8 ;  /* 0x0001180804ff75b2 */ /* 0x0006620008000100 */
[----:B------:R3:W1:Y:S01]  /*0a20*/  SYNCS.EXCH.64 URZ, [UR4+0x138], UR6 ;  /* 0x0001380604ff75b2 */ /* 0x0006620008000100 */
[----:B------:R-:W-:Y:S01]  /*0a30*/  NOP ;  /* 0x0000000000007918 */ /* 0x000fe20000000000 */
.L_x_11:
[----:B------:R-:W2:Y:S01]  /*0a40*/  SHFL.IDX PT, R0, R81, RZ, 0x1f ;  /* 0x00001fff51007589 */ /* 0x000ea200000e0000 */
[----:B------:R-:W-:Y:S01]  /*0a50*/  NOP ;  /* 0x0000000000007918 */ /* 0x000fe20000000000 */
[----:B--2---:R-:W-:-:S13]  /*0a60*/  ISETP.NE.AND P0, PT, R0, 0x3, PT ;  /* 0x000000030000780c */ /* 0x004fda0003f05270 */
[----:B------:R-:W-:Y:S05]  /*0a70*/  @P0 BRA `(.L_x_12) ;  /* 0x0000000000300947 */ /* 0x000fea0003800000 */
[----:B---3--:R-:W2:Y:S01]  /*0a80*/  S2UR UR6, SR_CgaCtaId ;  /* 0x00000000000679c3 */ /* 0x008ea20000008800 */
[----:B------:R-:W-:Y:S01]  /*0a90*/  UMOV UR4, 0x400 ;  /* 0x0000040000047882 */ /* 0x000fe20000000000 */
[----:B------:R-:W-:Y:S01]  /*0aa0*/  UMOV UR5, 0x20 ;  /* 0x0000002000057882 */ /* 0x000fe20000000000 */
[----:B------:R-:W-:Y:S01]  /*0ab0*/  ELECT P0, URZ, PT ;  /* 0x0000000000ff782f */ /* 0x000fe20003800000 */
[----:B--2---:R-:W-:Y:S02]  /*0ac0*/  ULEA UR6, UR6, UR4, 0x18 ;  /* 0x0000000406067291 */ /* 0x004fe4000f8ec0ff */
[----:B------:R-:W-:-:S04]  /*0ad0*/  UIADD3 UR4, UPT, UPT, -UR5, 0x100000, URZ ;  /* 0x0010000005047890 */ /* 0x000fc8000fffe1ff */
[----:B------:R-:W-:Y:S02]  /*0ae0*/  USHF.L.U32 UR5, UR4, 0xb, URZ ;  /* 0x0000000b04057899 */ /* 0x000fe400080006ff */
[----:B------:R-:W-:Y:S01]  /*0af0*/  USHF.L.U32 UR4, UR4, 0x1, URZ ;  /* 0x0000000104047899 */ /* 0x000fe200080006ff */
[----:B------:R-:W2:Y:S11]  /*0b00*/  FENCE.VIEW.ASYNC.S ;  /* 0x00000000000073c6 */ /* 0x000eb60000000000 */
[----:B--2---:R2:W3:Y:S01]  /*0b10*/  SYNCS.EXCH.64 URZ, [UR6+0x140], UR4 ;  /* 0x0001400406ff75b2 */ /* 0x0044e20008000100 */
[----:B------:R2:W1:Y:S01]  /*0b20*/  SYNCS.EXCH.64 URZ, [UR6+0x148], UR4 ;  /* 0x0001480406ff75b2 */ /* 0x0004620008000100 */
[----:B------:R-:W-:Y:S01]  /*0b30*/  NOP ;  /* 0x0000000000007918 */ /* 0x000fe20000000000 */
.L_x_12:
[----:B------:R-:W4:Y:S01]  /*0b40*/  SHFL.IDX PT, R0, R81, RZ, 0x1f ;  /* 0x00001fff51007589 */ /* 0x000f2200000e0000 */
[----:B------:R-:W-:Y:S01]  /*0b50*/  NOP ;  /* 0x0000000000007918 */ /* 0x000fe20000000000 */
[----:B----4-:R-:W-:-:S13]  /*0b60*/  ISETP.NE.AND P0, PT, R0, 0x4, PT ;  /* 0x000000040000780c */ /* 0x010fda0003f05270 */
[----:B------:R-:W-:Y:S05]  /*0b70*/  @P0 BRA `(.L_x_13) ;  /* 0x00000000004c0947 */ /* 0x000fea0003800000 */
[----:B--2---:R-:W2:Y:S01]  /*0b80*/  S2UR UR5, SR_CgaCtaId ;  /* 0x00000000000579c3 */ /* 0x004ea20000008800 */
[----:B---3--:R-:W-:Y:S01]  /*0b90*/  UMOV UR4, 0x3a0 ;  /* 0x000003a000047882 */ /* 0x008fe20000000000 */
[----:B------:R-:W-:Y:S01]  /*0ba0*/  UMOV UR6, 0x400 ;  /* 0x0000040000067882 */ /* 0x000fe20000000000 */
[----:B------:R-:W-:Y:S01]  /*0bb0*/  USEL UR4, UR4, 0x320, UP3 ;  /* 0x0000032004047887 */ /* 0x000fe20009800000 */
[----:B------:R-:W-:Y:S01]  /*0bc0*/  UMOV UR8, 0x1 ;  /* 0x0000000100087882 */ /* 0x000fe20000000000 */
[----:B------:R-:W-:Y:S01]  /*0bd0*/  ELECT P0, URZ, PT ;  /* 0x0000000000ff782f */ /* 0x000fe20003800000 */
[----:B------:R-:W-:-:S04]  /*0be0*/  UIADD3 UR8, UPT, UPT, -UR8, 0x100000, URZ ;  /* 0x0010000008087890 */ /* 0x000fc8000fffe1ff */
[----:B------:R-:W-:Y:S02]  /*0bf0*/  USHF.L.U32 UR9, UR8, 0xb, URZ ;  /* 0x0000000b08097899 */ /* 0x000fe400080006ff */
[----:B------:R-:W-:Y:S02]  /*0c00*/  USHF.L.U32 UR8, UR8, 0x1, URZ ;  /* 0x0000000108087899 */ /* 0x000fe400080006ff */
[----:B--2---:R-:W-:Y:S02]  /*0c10*/  ULEA UR6, UR5, UR6, 0x18 ;  /* 0x0000000605067291 */ /* 0x004fe4000f8ec0ff */
[----:B------:R-:W-:-:S04]  /*0c20*/  UIADD3 UR4, UPT, UPT, -UR4, 0x100000, URZ ;  /* 0x0010000004047890 */ /* 0x000fc8000fffe1ff */
[----:B------:R-:W-:Y:S02]  /*0c30*/  USHF.L.U32 UR5, UR4, 0xb, URZ ;  /* 0x0000000b04057899 */ /* 0x000fe400080006ff */
[----:B------:R-:W-:Y:S01]  /*0c40*/  USHF.L.U32 UR4, UR4, 0x1, URZ ;  /* 0x0000000104047899 */ /* 0x000fe200080006ff */
[----:B------:R-:W2:Y:S03]  /*0c50*/  FENCE.VIEW.ASYNC.S ;  /* 0x00000000000073c6 */ /* 0x000ea60000000000 */
[----:B--2---:R4:W2:Y:S08]  /*0c60*/  SYNCS.EXCH.64 URZ, [UR6+0x150], UR8 ;  /* 0x0001500806ff75b2 */ /* 0x0048b00008000100 */
[----:B------:R4:W3:Y:S01]  /*0c70*/  SYNCS.EXCH.64 URZ, [UR6+0x160], UR4 ;  /* 0x0001600406ff75b2 */ /* 0x0008e20008000100 */
[----:B------:R4:W1:Y:S01]  /*0c80*/  SYNCS.EXCH.64 URZ, [UR6+0x158], UR8 ;  /* 0x0001580806ff75b2 */ /* 0x0008620008000100 */
[----:B------:R4:W1:Y:S02]  /*0c90*/  SYNCS.EXCH.64 URZ, [UR6+0x168], UR4 ;  /* 0x0001680406ff75b2 */ /* 0x0008640008000100 */
[----:B----4-:R-:W-:Y:S01]  /*0ca0*/  NOP ;  /* 0x0000000000007918 */ /* 0x010fe20000000000 */
.L_x_13:
[----:B------:R-:W4:Y:S01]  /*0cb0*/  SHFL.IDX PT, R0, R81, RZ, 0x1f ;  /* 0x00001fff51007589 */ /* 0x000f2200000e0000 */
[----:B------:R-:W-:Y:S01]  /*0cc0*/  NOP ;  /* 0x0000000000007918 */ /* 0x000fe20000000000 */
[----:B----4-:R-:W-:-:S13]  /*0cd0*/  ISETP.NE.AND P0, PT, R0, 0x5, PT ;  /* 0x000000050000780c */ /* 0x010fda0003f05270 */
[----:B------:R-:W-:Y:S05]  /*0ce0*/  @P0 BRA `(.L_x_14) ;  /* 0x0000000000580947 */ /* 0x000fea0003800000 */
[----:B--2---:R-:W2:Y:S01]  /*0cf0*/  S2UR UR5, SR_CgaCtaId ;  /* 0x00000000000579c3 */ /* 0x004ea20000008800 */
[----:B---3--:R-:W-:Y:S01]  /*0d00*/  UMOV UR4, 0x400 ;  /* 0x0000040000047882 */ /* 0x008fe20000000000 */
        /* <DEDUP_REMOVED lines=9> */
[----:B--2---:R-:W-:Y:S01]  /*0da0*/  ULEA UR4, UR5, UR4, 0x18 ;  /* 0x0000000405047291 */ /* 0x004fe2000f8ec0ff */
[----:B------:R-:W2:Y:S11]  /*0db0*/  FENCE.VIEW.ASYNC.S ;  /* 0x00000000000073c6 */ /* 0x000eb60000000000 */
[----:B--2---:R4:W2:Y:S01]  /*0dc0*/  SYNCS.EXCH.64 URZ, [UR4+0x170], UR6 ;  /* 0x0001700604ff75b2 */ /* 0x0048a20008000100 */
[----:B------:R4:W3:Y:S01]  /*0dd0*/  SYNCS.EXCH.64 URZ, [UR4+0x190], UR8 ;  /* 0x0001900804ff75b2 */ /* 0x0008e20008000100 */
[----:B------:R4:W1:Y:S01]  /*0de0*/  SYNCS.EXCH.64 URZ, [UR4+0x178], UR6 ;  /* 0x0001780604ff75b2 */ /* 0x0008620008000100 */
[----:B------:R4:W1:Y:S01]  /*0df0*/  SYNCS.EXCH.64 URZ, [UR4+0x198], UR8 ;  /* 0x0001980804ff75b2 */ /* 0x0008620008000100 */
[----:B------:R4:W1:Y:S01]  /*0e00*/  SYNCS.EXCH.64 URZ, [UR4+0x180], UR6 ;  /* 0x0001800604ff75b2 */ /* 0x0008620008000100 */
[----:B------:R4:W1:Y:S01]  /*0e10*/  SYNCS.EXCH.64 URZ, [UR4+0x1a0], UR8 ;  /* 0x0001a00804ff75b2 */ /* 0x0008620008000100 */
[----:B------:R4:W1:Y:S01]  /*0e20*/  SYNCS.EXCH.64 URZ, [UR4+0x188], UR6 ;  /* 0x0001880604ff75b2 */ /* 0x0008620008000100 */
[----:B------:R4:W1:Y:S02]  /*0e30*/  SYNCS.EXCH.64 URZ, [UR4+0x1a8], UR8 ;  /* 0x0001a80804ff75b2 */ /* 0x0008640008000100 */
[----:B----4-:R-:W-:Y:S01]  /*0e40*/  NOP ;  /* 0x0000000000007918 */ /* 0x010fe20000000000 */
.L_x_14:
[----:B------:R-:W4:Y:S01]  /*0e50*/  SHFL.IDX PT, R0, R81, RZ, 0x1f ;  /* 0x00001fff51007589 */ /* 0x000f2200000e0000 */
[----:B------:R-:W-:Y:S01]  /*0e60*/  ISETP.NE.OR P1, PT, RZ, UR13, !P1 ;  /* 0x0000000dff007c0c */ /* 0x000fe2000cf25670 */
[----:B------:R-:W-:Y:S01]  /*0e70*/  NOP ;  /* 0x0000000000007918 */ /* 0x000fe20000000000 */
[----:B----4-:R-:W-:-:S13]  /*0e80*/  ISETP.NE.AND P0, PT, R0, 0x3, PT ;  /* 0x000000030000780c */ /* 0x010fda0003f05270 */
[----:B------:R-:W-:Y:S05]  /*0e90*/  @P0 BRA `(.L_x_15) ;  /* 0x0000000000380947 */ /* 0x000fea0003800000 */
[----:B--2---:R-:W2:Y:S01]  /*0ea0*/  S2UR UR5, SR_CgaCtaId ;  /* 0x00000000000579c3 */ /* 0x004ea20000008800 */
[----:B---3--:R-:W-:Y:S01]  /*0eb0*/  UMOV UR4, 0x400 ;  /* 0x0000040000047882 */ /* 0x008fe20000000000 */
[----:B------:R-:W-:Y:S01]  /*0ec0*/  UMOV UR6, 0x20 ;  /* 0x0000002000067882 */ /* 0x000fe20000000000 */
[----:B------:R-:W-:Y:S01]  /*0ed0*/  ELECT P0, URZ, PT ;  /* 0x0000000000ff782f */ /* 0x000fe20003800000 */
[----:B------:R-:W-:-:S04]  /*0ee0*/  UIADD3 UR6, UPT, UPT, -UR6, 0x100000, URZ ;  /* 0x0010000006067890 */ /* 0x000fc8000fffe1ff */
[----:B------:R-:W-:Y:S02]  /*0ef0*/  USHF.L.U32 UR7, UR6, 0xb, URZ ;  /* 0x0000000b06077899 */ /* 0x000fe400080006ff */
[----:B------:R-:W-:Y:S02]  /*0f00*/  USHF.L.U32 UR6, UR6, 0x1, URZ ;  /* 0x0000000106067899 */ /* 0x000fe400080006ff */
[----:B--2---:R-:W-:Y:S01]  /*0f10*/  ULEA UR4, UR5, UR4, 0x18 ;  /* 0x0000000405047291 */ /* 0x004fe2000f8ec0ff */
[----:B------:R-:W2:Y:S11]  /*0f20*/  FENCE.VIEW.ASYNC.S ;  /* 0x00000000000073c6 */ /* 0x000eb60000000000 */
[----:B--2---:R4:W2:Y:S01]  /*0f30*/  SYNCS.EXCH.64 URZ, [UR4+0x1b0], UR6 ;  /* 0x0001b00604ff75b2 */ /* 0x0048a20008000100 */
[----:B------:R4:W3:Y:S01]  /*0f40*/  SYNCS.EXCH.64 URZ, [UR4+0x1c0], UR6 ;  /* 0x0001c00604ff75b2 */ /* 0x0008e20008000100 */
[----:B------:R4:W1:Y:S01]  /*0f50*/  SYNCS.EXCH.64 URZ, [UR4+0x1b8], UR6 ;  /* 0x0001b80604ff75b2 */ /* 0x0008620008000100 */
[----:B------:R4:W1:Y:S02]  /*0f60*/  SYNCS.EXCH.64 URZ, [UR4+0x1c8], UR6 ;  /* 0x0001c80604ff75b2 */ /* 0x0008640008000100 */
[----:B----4-:R-:W-:Y:S01]  /*0f70*/  NOP ;  /* 0x0000000000007918 */ /* 0x010fe20000000000 */
.L_x_15:
[----:B---3--:R-:W3:Y:S01]  /*0f80*/  S2UR UR7, SR_CgaCtaId ;  /* 0x00000000000779c3 */ /* 0x008ee20000008800 */
[----:B------:R-:W-:Y:S01]  /*0f90*/  VOTEU.ALL UP0, P1 ;  /* 0x0000000000ff7886 */ /* 0x000fe20000800000 */
[----:B--2---:R-:W-:Y:S01]  /*0fa0*/  UMOV UR4, 0x20 ;  /* 0x0000002000047882 */ /* 0x004fe20000000000 */
[----:B------:R-:W-:Y:S01]  /*0fb0*/  NOP ;  /* 0x0000000000007918 */ /* 0x000fe20000000000 */
[----:B-1----:R-:W-:Y:S01]  /*0fc0*/  LOP3.LUT R3, R95, 0x1f, RZ, 0xc0, !PT ;  /* 0x0000001f5f037812 */ /* 0x002fe200078ec0ff */
[----:B------:R-:W-:Y:S01]  /*0fd0*/  UISETP.NE.AND UP4, UPT, UR13, URZ, UPT ;  /* 0x000000ff0d00728c */ /* 0x000fe2000bf85270 */
[----:B------:R-:W-:Y:S01]  /*0fe0*/  @!UP0 UMOV UR6, 0x400 ;  /* 0x0000040000068882 */ /* 0x000fe20000000000 */
[----:B------:R-:W-:-:S04]  /*0ff0*/  @!UP0 UIADD3 UR4, UPT, UPT, -UR4, 0x100000, URZ ;  /* 0x0010000004048890 */ /* 0x000fc8000fffe1ff */
[----:B------:R-:W-:Y:S02]  /*1000*/  @!UP0 USHF.L.U32 UR5, UR4, 0xb, URZ ;  /* 0x0000000b04058899 */ /* 0x000fe400080006ff */
[----:B------:R-:W-:Y:S02]  /*1010*/  @!UP0 USHF.L.U32 UR4, UR4, 0x1, URZ ;  /* 0x0000000104048899 */ /* 0x000fe400080006ff */
[----:B---3--:R-:W-:Y:S01]  /*1020*/  @!UP0 ULEA UR6, UR7, UR6, 0x18 ;  /* 0x0000000607068291 */ /* 0x008fe2000f8ec0ff */
[----:B------:R-:W1:Y:S01]  /*1030*/  LDCU UR7, c[0x0][0x36c] ;  /* 0x00006d80ff0777ac */ /* 0x000e620008000800 */
[----:B------:R-:W-:Y:S01]  /*1040*/  VOTEU.ALL UP0, P1 ;  /* 0x0000000000ff7886 */ /* 0x000fe20000800000 */
[----:B------:R-:W2:Y:S09]  /*1050*/  FENCE.VIEW.ASYNC.S ;  /* 0x00000000000073c6 */ /* 0x000eb20000000000 */
[----:B--2---:R2:W3:Y:S01]  /*1060*/  @!UP0 SYNCS.EXCH.64 URZ, [UR6+0x1d0], UR4 ;  /* 0x0001d00406ff85b2 */ /* 0x0044e20008000100 */
[----:B-1----:R-:W-:-:S09]  /*1070*/  UISETP.EQ.U32.AND UP5, UPT, UR7, 0x1, UPT ;  /* 0x000000010700788c */ /* 0x002fd2000bfa2070 */
[----:B--2---:R-:W-:Y:S05]  /*1080*/  BRA.U !UP5, `(.L_x_16) ;  /* 0x000000010d087547 */ /* 0x004fea000b800000 */
[----:B---3--:R-:W-:Y:S01]  /*1090*/  UCGABAR_ARV ;  /* 0x00000000000079c7 */ /* 0x008fe20008000000 */
[----:B------:R-:W-:Y:S05]  /*10a0*/  BRA `(.L_x_17) ;  /* 0x0000000000047947 */ /* 0x000fea0003800000 */
.L_x_16:
[----:B---3--:R-:W-:Y:S01]  /*10b0*/  NOP ;  /* 0x0000000000007918 */ /* 0x008fe20000000000 */
.L_x_17:
[----:B------:R-:W1:Y:S01]  /*10c0*/  S2UR UR21, SR_CTAID.X ;  /* 0x00000000001579c3 */ /* 0x000e620000002500 */
[----:B------:R-:W-:-:S05]  /*10d0*/  CS2R.32 R83, SR_CgaSize ;  /* 0x0000000000537805 */ /* 0x000fca0000008a00 */
[----:B------:R-:W-:-:S05]  /*10e0*/  IMAD R83, R83, -0xa0, RZ ;  /* 0xffffff6053537824 */ /* 0x000fca00078e02ff */
[----:B------:R-:W-:-:S14]  /*10f0*/  R2UR UR5, R83 ;  /* 0x00000000530572ca */ /* 0x000fdc00000e0000 */
[----:B------:R-:W2:Y:S01]  /*1100*/  LDCU UR5, c[0x0][UR5+0x2b0] ;  /* 0x00005600050577ac */ /* 0x000ea20008000800 */
[----:B------:R-:W-:-:S05]  /*1110*/  CS2R.32 R83, SR_CgaSize ;  /* 0x0000000000537805 */ /* 0x000fca0000008a00 */
[----:B------:R-:W-:-:S05]  /*1120*/  IMAD R83, R83, -0xa0, RZ ;  /* 0xffffff6053537824 */ /* 0x000fca00078e02ff */
[----:B------:R-:W-:-:S14]  /*1130*/  R2UR UR4, R83 ;  /* 0x00000000530472ca */ /* 0x000fdc00000e0000 */
[----:B------:R-:W3:Y:S01]  /*1140*/  LDCU UR4, c[0x0][UR4+0x2b4] ;  /* 0x00005680040477ac */ /* 0x000ee20008000800 */
[----:B------:R-:W4:Y:S01]  /*1150*/  S2UR UR7, SR_CTAID.Y ;  /* 0x00000000000779c3 */ /* 0x000f220000002600 */
[----:B------:R-:W-:-:S05]  /*1160*/  CS2R.32 R83, SR_CgaSize ;  /* 0x0000000000537805 */ /* 0x000fca0000008a00 */
[----:B------:R-:W-:-:S05]  /*1170*/  IMAD R83, R83, -0xa0, RZ ;  /* 0xffffff6053537824 */ /* 0x000fca00078e02ff */
[----:B------:R-:W-:-:S14]  /*1180*/  R2UR UR8, R83 ;  /* 0x00000000530872ca */ /* 0x000fdc00000e0000 */
[----:B------:R-:W3:Y:S01]  /*1190*/  LDCU UR8, c[0x0][UR8+0x2a0] ;  /* 0x00005400080877ac */ /* 0x000ee20008000800 */
[----:B------:R-:W-:-:S05]  /*11a0*/  CS2R.32 R83, SR_CgaSize ;  /* 0x0000000000537805 */ /* 0x000fca0000008a00 */
[----:B------:R-:W-:-:S05]  /*11b0*/  IMAD R83, R83, -0xa0, RZ ;  /* 0xffffff6053537824 */ /* 0x000fca00078e02ff */
[----:B------:R-:W-:-:S14]  /*11c0*/  R2UR UR9, R83 ;  /* 0x00000000530972ca */ /* 0x000fdc00000e0000 */
[----:B------:R-:W3:Y:S01]  /*11d0*/  LDCU UR9, c[0x0][UR9+0x2a4] ;  /* 0x00005480090977ac */ /* 0x000ee20008000800 */
[----:B------:R-:W3:Y:S01]  /*11e0*/  S2UR UR10, SR_CgaCtaId ;  /* 0x00000000000a79c3 */ /* 0x000ee20000008800 */
[----:B------:R-:W-:Y:S01]  /*11f0*/  UISETP.GT.U32.AND UP0, UPT, UR33, 0xffff, UPT ;  /* 0x0000ffff2100788c */ /* 0x000fe2000bf04070 */
[----:B------:R-:W3:Y:S01]  /*1200*/  LDCU UR18, c[0x0][0xb24] ;  /* 0x00016480ff1277ac */ /* 0x000ee20008000800 */
[----:B------:R-:W-:Y:S01]  /*1210*/  UMOV UR29, 0x5 ;  /* 0x00000005001d7882 */ /* 0x000fe20000000000 */
[----:B-1----:R-:W-:-:S04]  /*1220*/  I2FP.F32.U32 R2, UR21 ;  /* 0x0000001500027c45 */ /* 0x002fc80008201000 */
[----:B------:R-:W1:Y:S01]  /*1230*/  S2UR UR36, SR_CTAID.Z ;  /* 0x00000000002479c3 */ /* 0x000e620000002700 */
[----:B------:R-:W1:Y:S01]  /*1240*/  LDCU UR42, c[0x0][0xb24] ;  /* 0x00016480ff2a77ac */ /* 0x000e620008000800 */
[----:B--2---:R-:W-:Y:S01]  /*1250*/  FMUL R2, R2, UR5 ;  /* 0x0000000502027c20 */ /* 0x004fe20008400000 */
[----:B------:R-:W-:Y:S01]  /*1260*/  USEL UR5, UR33, 0xffff, !UP0 ;  /* 0x0000ffff21057887 */ /* 0x000fe2000c000000 */
[----:B----4-:R-:W-:Y:S01]  /*1270*/  I2FP.F32.U32 R0, UR7 ;  /* 0x0000000700007c45 */ /* 0x010fe20008201000 */
[----:B------:R-:W2:Y:S03]  /*1280*/  LDCU UR23, c[0x0][0xb30] ;  /* 0x00016600ff1777ac */ /* 0x000ea60008000800 */
[----:B------:R-:W4:Y:S01]  /*1290*/  F2I.U32.TRUNC.NTZ R2, R2 ;  /* 0x0000000200027305 */ /* 0x000f22000020f000 */
[----:B---3--:R-:W-:Y:S01]  /*12a0*/  FMUL R0, R0, UR4 ;  /* 0x0000000400007c20 */ /* 0x008fe20008400000 */
[----:B------:R-:W-:-:S02]  /*12b0*/  ULOP3.LUT UR19, UR5, 0xffff, URZ, 0xc0, !UPT ;  /* 0x0000ffff05137892 */ /* 0x000fc4000f8ec0ff */
[----:B------:R-:W-:Y:S02]  /*12c0*/  USHF.L.U32 UR28, UR10, 0xa, URZ ;  /* 0x0000000a0a1c7899 */ /* 0x000fe400080006ff */
[----:B------:R-:W-:Y:S02]  /*12d0*/  UISETP.GE.AND UP2, UPT, UR18, 0x1, UPT ;  /* 0x000000011200788c */ /* 0x000fe4000bf46270 */
[----:B------:R-:W3:Y:S01]  /*12e0*/  F2I.U32.TRUNC.NTZ R0, R0 ;  /* 0x0000000000007305 */ /* 0x000ee2000020f000 */
[----:B------:R-:W-:Y:S01]  /*12f0*/  UMOV UR20, UR7 ;  /* 0x0000000700147c82 */ /* 0x000fe20008000000 */
[----:B------:R-:W-:Y:S01]  /*1300*/  UMOV UR16, UR21 ;  /* 0x0000001500107c82 */ /* 0x000fe20008000000 */
[----:B----4-:R-:W-:Y:S02]  /*1310*/  R2UR UR4, R2 ;  /* 0x00000000020472ca */ /* 0x010fe400000e0000 */
[----:B------:R-:W-:Y:S02]  /*1320*/  PRMT R2, RZ, 0x7610, R2 ;  /* 0x00007610ff027816 */ /* 0x000fe40000000002 */
[----:B---3--:R-:W-:-:S02]  /*1330*/  R2UR UR6, R0 ;  /* 0x00000000000672ca */ /* 0x008fc400000e0000 */
[----:B------:R-:W-:-:S07]  /*1340*/  PRMT R0, RZ, 0x7610, R0 ;  /* 0x00007610ff007816 */ /* 0x000fce0000000000 */
[----:B------:R-:W-:-:S04]  /*1350*/  UIADD3 UR5, UPT, UPT, -UR4, URZ, URZ ;  /* 0x000000ff04057290 */ /* 0x000fc8000fffe1ff */
[----:B------:R-:W-:Y:S02]  /*1360*/  UIMAD UR5, UR8, UR5, UR21 ;  /* 0x00000005080572a4 */ /* 0x000fe4000f8e0215 */
[----:B------:R-:W-:-:S04]  /*1370*/  UIADD3 UR4, UPT, UPT, -UR6, URZ, URZ ;  /* 0x000000ff06047290 */ /* 0x000fc8000fffe1ff */
[----:B------:R-:W-:Y:S01]  /*1380*/  IMAD.U32 R83, RZ, RZ, UR5 ;  /* 0x00000005ff537e24 */ /* 0x000fe2000f8e00ff */
[----:B------:R-:W-:-:S06]  /*1390*/  UIMAD UR4, UR9, UR4, UR7 ;  /* 0x00000004090472a4 */ /* 0x000fcc000f8e0207 */
[----:B------:R-:W-:Y:S01]  /*13a0*/  IMAD.U32 R82, RZ, RZ, UR4 ;  /* 0x00000004ff527e24 */ /* 0x000fe2000f8e00ff */
[----:B-12---:R-:W-:Y:S06]  /*13b0*/  BRA.U UP4, `(.L_x_18) ;  /* 0x0000000104447547 */ /* 0x006fec000b800000 */
[----:B------:R-:W-:Y:S02]  /*13c0*/  R2UR UR4, R83 ;  /* 0x00000000530472ca */ /* 0x000fe400000e0000 */
[----:B------:R-:W-:-:S11]  /*13d0*/  R2UR UR8, R82 ;  /* 0x00000000520872ca */ /* 0x000fd600000e0000 */
[----:B------:R-:W-:Y:S02]  /*13e0*/  UISETP.GT.U32.AND UP0, UPT, UR4, 0x1, UPT ;  /* 0x000000010400788c */ /* 0x000fe4000bf04070 */
[----:B------:R-:W-:Y:S02]  /*13f0*/  ULOP3.LUT UR4, UR4, 0xfffffffe, URZ, 0xc0, !UPT ;  /* 0xfffffffe04047892 */ /* 0x000fe4000f8ec0ff */
[----:B------:R-:W-:Y:S02]  /*1400*/  UISETP.NE.AND UP1, UPT, UR8, URZ, UP0 ;  /* 0x000000ff0800728c */ /* 0x000fe40008725270 */
[----:B------:R-:W-:Y:S02]  /*1410*/  UISETP.NE.AND UP0, UPT, UR8, 0x1, UP0 ;  /* 0x000000010800788c */ /* 0x000fe40008705270 */
[----:B------:R-:W-:Y:S02]  /*1420*/  USEL UR7, URZ, 0x1, UP1 ;  /* 0x00000001ff077887 */ /* 0x000fe40008800000 */
[----:B------:R-:W-:-:S02]  /*1430*/  USEL UR6, URZ, 0x4, UP0 ;  /* 0x00000004ff067887 */ /* 0x000fc40008000000 */
[----:B------:R-:W-:Y:S02]  /*1440*/  USEL UR5, URZ, 0x2, UP1 ;  /* 0x00000002ff057887 */ /* 0x000fe40008800000 */
[----:B------:R-:W-:Y:S02]  /*1450*/  ULEA UR4, UR8, UR4, 0x1 ;  /* 0x0000000408047291 */ /* 0x000fe4000f8e08ff */
[----:B------:R-:W-:Y:S02]  /*1460*/  USEL UR8, URZ, 0x8, UP0 ;  /* 0x00000008ff087887 */ /* 0x000fe40008000000 */
[----:B------:R-:W-:-:S03]  /*1470*/  UIADD3 UR5, UPT, UPT, UR5, UR6, UR7 ;  /* 0x0000000605057290 */ /* 0x000fc6000fffe007 */
[----:B------:R-:W-:Y:S01]  /*1480*/  UMOV UR6, 0x3 ;  /* 0x0000000300067882 */ /* 0x000fe20000000000 */
[----:B------:R-:W-:Y:S02]  /*1490*/  UIADD3 UR5, UPT, UPT, UR5, UR8, URZ ;  /* 0x0000000805057290 */ /* 0x000fe4000fffe0ff */
[----:B------:R-:W-:-:S04]  /*14a0*/  USHF.L.U32 UR4, UR6, UR4, URZ ;  /* 0x0000000406047299 */ /* 0x000fc800080006ff */
[----:B------:R-:W-:Y:S02]  /*14b0*/  IMAD.U32 R2, RZ, RZ, UR5 ;  /* 0x00000005ff027e24 */ /* 0x000fe4000f8e00ff */
[----:B------:R-:W-:Y:S02]  /*14c0*/  IMAD.U32 R0, RZ, RZ, UR4 ;  /* 0x00000004ff007e24 */ /* 0x000fe4000f8e00ff */
.L_x_18:
[----:B------:R-:W-:Y:S05]  /*14d0*/  BRA.U !UP2, `(.L_x_19) ;  /* 0x000000010ad07547 */ /* 0x000fea000b800000 */
[----:B------:R-:W1:Y:S01]  /*14e0*/  LDCU.128 UR24, c[0x0][0xb10] ;  /* 0x00016200ff1877ac */ /* 0x000e620008000c00 */
[----:B------:R-:W2:Y:S01]  /*14f0*/  LDCU UR12, c[0x0][0x370] ;  /* 0x00006e00ff0c77ac */ /* 0x000ea20008000800 */
[----:B------:R-:W3:Y:S01]  /*1500*/  LDCU UR5, c[0x0][0x374] ;  /* 0x00006e80ff0577ac */ /* 0x000ee20008000800 */
[----:B------:R-:W4:Y:S01]  /*1510*/  LDCU UR22, c[0x0][0xb0c] ;  /* 0x00016180ff1677ac */ /* 0x000f220008000800 */
[----:B------:R-:W4:Y:S01]  /*1520*/  LDCU UR4, c[0x0][0xb20] ;  /* 0x00016400ff0477ac */ /* 0x000f220008000800 */
[----:B------:R-:W4:Y:S01]  /*1530*/  LDCU.64 UR16, c[0x0][0xb28] ;  /* 0x00016500ff1077ac */ /* 0x000f220008000a00 */
[----:B-1----:R-:W-:Y:S02]  /*1540*/  UISETP.NE.AND UP0, UPT, UR26, 0x1, UPT ;  /* 0x000000011a00788c */ /* 0x002fe4000bf05270 */
[----:B---3--:R-:W-:Y:S02]  /*1550*/  UIMAD.WIDE.U32 UR6, UR5, UR27, URZ ;  /* 0x0000001b050672a5 */ /* 0x008fe4000f8e00ff */
[----:B--2---:R-:W-:-:S02]  /*1560*/  UIMAD.WIDE.U32 UR8, UR12, UR24, URZ ;  /* 0x000000180c0872a5 */ /* 0x004fc4000f8e00ff */
[----:B----4-:R-:W-:Y:S02]  /*1570*/  UISETP.NE.AND UP1, UPT, UR22, 0x1, UPT ;  /* 0x000000011600788c */ /* 0x010fe4000bf25270 */
[----:B------:R-:W-:Y:S01]  /*1580*/  UISETP.NE.AND UP2, UPT, UR18, 0x1, UPT ;  /* 0x000000011200788c */ /* 0x000fe2000bf45270 */
[----:B------:R-:W-:Y:S02]  /*1590*/  UMOV UR6, UR7 ;  /* 0x0000000700067c82 */ /* 0x000fe40008000000 */
[----:B------:R-:W-:Y:S01]  /*15a0*/  UMOV UR8, UR9 ;  /* 0x0000000900087c82 */ /* 0x000fe20008000000 */
[----:B------:R-:W-:Y:S02]  /*15b0*/  @UP0 USHF.R.U32.HI UR5, URZ, UR4, UR6 ;  /* 0x00000004ff050299 */ /* 0x000fe40008011606 */
[----:B------:R-:W-:Y:S02]  /*15c0*/  UIMAD.WIDE.U32 UR14, UR20, UR27, URZ ;  /* 0x0000001b140e72a5 */ /* 0x000fe4000f8e00ff */
[----:B------:R-:W-:-:S02]  /*15d0*/  UIMAD.WIDE.U32 UR6, UR5, UR16, URZ ;  /* 0x00000010050672a5 */ /* 0x000fc4000f8e00ff */
[----:B------:R-:W-:Y:S02]  /*15e0*/  @UP1 USHF.R.U32.HI UR12, URZ, UR25, UR8 ;  /* 0x00000019ff0c1299 */ /* 0x000fe40008011608 */
[----:B------:R-:W-:Y:S02]  /*15f0*/  UIMAD.WIDE.U32 UR10, UR21, UR24, URZ ;  /* 0x00000018150a72a5 */ /* 0x000fe4000f8e00ff */
[----:B------:R-:W-:Y:S01]  /*1600*/  UIMAD.WIDE.U32 UR8, UR12, UR16, URZ ;  /* 0x000000100c0872a5 */ /* 0x000fe2000f8e00ff */
[----:B------:R-:W-:Y:S01]  /*1610*/  UMOV UR14, UR15 ;  /* 0x0000000f000e7c82 */ /* 0x000fe20008000000 */
[----:B------:R-:W-:Y:S01]  /*1620*/  UMOV UR6, UR7 ;  /* 0x0000000700067c82 */ /* 0x000fe20008000000 */
[----:B------:R-:W-:Y:S02]  /*1630*/  USHF.R.U32.HI UR14, URZ, UR4, UR14 ;  /* 0x00000004ff0e7299 */ /* 0x000fe4000801160e */
[----:B------:R-:W-:Y:S01]  /*1640*/  @UP2 USHF.R.U32.HI UR5, URZ, UR17, UR6 ;  /* 0x00000011ff052299 */ /* 0x000fe20008011606 */
[----:B------:R-:W-:-:S02]  /*1650*/  UMOV UR10, UR11 ;  /* 0x0000000b000a7c82 */ /* 0x000fc40008000000 */
[----:B------:R-:W-:Y:S01]  /*1660*/  UMOV UR6, UR9 ;  /* 0x0000000900067c82 */ /* 0x000fe20008000000 */
[----:B------:R-:W-:Y:S02]  /*1670*/  USHF.R.U32.HI UR10, URZ, UR25, UR10 ;  /* 0x00000019ff0a7299 */ /* 0x000fe4000801160a */
[----:B------:R-:W-:Y:S02]  /*1680*/  @UP2 USHF.R.U32.HI UR12, URZ, UR17, UR6 ;  /* 0x00000011ff0c2299 */ /* 0x000fe40008011606 */
[----:B------:R-:W-:Y:S02]  /*1690*/  USEL UR4, UR20, UR14, !UP0 ;  /* 0x0000000e14047287 */ /* 0x000fe4000c000000 */
[----:B------:R-:W-:Y:S02]  /*16a0*/  UIMAD UR6, UR5, UR18, URZ ;  /* 0x00000012050672a4 */ /* 0x000fe4000f8e02ff */
[----:B------:R-:W-:Y:S02]  /*16b0*/  USEL UR5, UR21, UR10, !UP1 ;  /* 0x0000000a15057287 */ /* 0x000fe4000c800000 */
[----:B------:R-:W-:-:S02]  /*16c0*/  UIMAD UR8, UR12, UR18, URZ ;  /* 0x000000120c0872a4 */ /* 0x000fc4000f8e02ff */
[----:B------:R-:W-:Y:S02]  /*16d0*/  UISETP.GE.AND UP0, UPT, UR4, UR6, UPT ;  /* 0x000000060400728c */ /* 0x000fe4000bf06270 */
[----:B------:R-:W-:Y:S02]  /*16e0*/  UIMAD.WIDE.U32 UR6, UR4, UR16, URZ ;  /* 0x00000010040672a5 */ /* 0x000fe4000f8e00ff */
[----:B------:R-:W-:Y:S02]  /*16f0*/  UISETP.GE.OR UP0, UPT, UR5, UR8, UP0 ;  /* 0x000000080500728c */ /* 0x000fe40008706670 */
[----:B------:R-:W-:Y:S02]  /*1700*/  UIMAD.WIDE.U32 UR8, UR5, UR16, URZ ;  /* 0x00000010050872a5 */ /* 0x000fe4000f8e00ff */
[----:B------:R-:W-:Y:S02]  /*1710*/  USHF.R.U32.HI UR7, URZ, UR17, UR7 ;  /* 0x00000011ff077299 */ /* 0x000fe40008011607 */
[----:B------:R-:W-:-:S02]  /*1720*/  UIADD3 UR10, UPT, UPT, -UR4, URZ, URZ ;  /* 0x000000ff040a7290 */ /* 0x000fc4000fffe1ff */
[----:B------:R-:W-:Y:S02]  /*1730*/  USEL UR7, UR4, UR7, !UP2 ;  /* 0x0000000704077287 */ /* 0x000fe4000d000000 */
[----:B------:R-:W-:Y:S01]  /*1740*/  UIADD3 UR16, UPT, UPT, -UR5, URZ, URZ ;  /* 0x000000ff05107290 */ /* 0x000fe2000fffe1ff */
[----:B------:R-:W-:Y:S01]  /*1750*/  @!UP0 UMOV UR6, UR9 ;  /* 0x0000000900068c82 */ /* 0x000fe20008000000 */
[----:B------:R-:W-:Y:S02]  /*1760*/  UIADD3 UR8, UPT, UPT, -UR7, URZ, URZ ;  /* 0x000000ff07087290 */ /* 0x000fe4000fffe1ff */
[----:B------:R-:W-:Y:S02]  /*1770*/  @!UP0 USHF.R.U32.HI UR6, URZ, UR17, UR6 ;  /* 0x00000011ff068299 */ /* 0x000fe40008011606 */
[----:B------:R-:W-:Y:S02]  /*1780*/  UIMAD UR8, UR18, UR8, UR4 ;  /* 0x00000008120872a4 */ /* 0x000fe4000f8e0204 */
[----:B------:R-:W-:-:S02]  /*1790*/  @!UP0 USEL UR6, UR5, UR6, !UP2 ;  /* 0x0000000605068287 */ /* 0x000fc4000d000000 */
[----:B------:R-:W-:Y:S02]  /*17a0*/  UIMAD UR20, UR26, UR10, UR20 ;  /* 0x0000000a1a1472a4 */ /* 0x000fe4000f8e0214 */
[----:B------:R-:W-:Y:S02]  /*17b0*/  @!UP0 UIADD3 UR7, UPT, UPT, UR7, -UR6, URZ ;  /* 0x8000000607078290 */ /* 0x000fe4000fffe0ff */
[----:B------:R-:W-:Y:S02]  /*17c0*/  @!UP0 UIMAD UR6, UR8, UR12, UR6 ;  /* 0x0000000c080682a4 */ /* 0x000fe4000f8e0206 */
[----:B------:R-:W-:Y:S02]  /*17d0*/  @!UP0 UIMAD UR4, UR7, UR18, UR5 ;  /* 0x00000012070482a4 */ /* 0x000fe4000f8e0205 */
[----:B------:R-:W-:Y:S02]  /*17e0*/  UIMAD UR16, UR22, UR16, UR21 ;  /* 0x00000010161072a4 */ /* 0x000fe4000f8e0215 */
[----:B------:R-:W-:Y:S01]  /*17f0*/  UIMAD UR20, UR4, UR26, UR20 ;  /* 0x0000001a041472a4 */ /* 0x000fe2000f8e0214 */
[----:B------:R-:W-:-:S02]  /*1800*/  @!UP0 UMOV UR5, UR6 ;  /* 0x0000000600058c82 */ /* 0x000fc40008000000 */
[----:B------:R-:W-:-:S12]  /*1810*/  UIMAD UR16, UR5, UR22, UR16 ;  /* 0x00000016051072a4 */ /* 0x000fd8000f8e0210 */
.L_x_19:
[----:B------:R-:W-:Y:S02]  /*1820*/  UISETP.NE.AND UP1, UPT, UR23, 0x1, UPT ;  /* 0x000000011700788c */ /* 0x000fe4000bf25270 */
[----:B------:R-:W-:Y:S02]  /*1830*/  UISETP.NE.AND UP0, UPT, UR13, 0x2, UPT ;  /* 0x000000020d00788c */ /* 0x000fe4000bf05270 */
[----:B------:R-:W-:Y:S02]  /*1840*/  ULOP3.LUT UR28, UR28, 0x800, URZ, 0xc0, !UPT ;  /* 0x000008001c1c7892 */ /* 0x000fe4000f8ec0ff */
[----:B------:R-:W-:-:S03]  /*1850*/  USHF.L.U32 UR24, UR29, UR19, URZ ;  /* 0x000000131d187299 */ /* 0x000fc600080006ff */
[----:B------:R-:W-:Y:S09]  /*1860*/  BRA.U UP1, `(.L_x_20) ;  /* 0x0000000101447547 */ /* 0x000ff2000b800000 */
[----:B------:R-:W1:Y:S01]  /*1870*/  LDCU.128 UR8, c[0x0][0xb10] ;  /* 0x00016200ff0877ac */ /* 0x000e620008000c00 */
[----:B------:R-:W2:Y:S01]  /*1880*/  LDCU UR12, c[0x0][0xb0c] ;  /* 0x00016180ff0c77ac */ /* 0x000ea20008000800 */
[----:B------:R-:W3:Y:S01]  /*1890*/  LDCU UR14, c[0x0][0xb20] ;  /* 0x00016400ff0e77ac */ /* 0x000ee20008000800 */
[----:B-1----:R-:W-:Y:S02]  /*18a0*/  UIMAD.WIDE.U32 UR6, UR16, UR8, URZ ;  /* 0x00000008100672a5 */ /* 0x002fe4000f8e00ff */
[----:B------:R-:W-:Y:S02]  /*18b0*/  UIMAD.WIDE.U32 UR4, UR20, UR11, URZ ;  /* 0x0000000b140472a5 */ /* 0x000fe4000f8e00ff */
[----:B--2---:R-:W-:Y:S02]  /*18c0*/  UISETP.NE.AND UP2, UPT, UR12, 0x1, UPT ;  /* 0x000000010c00788c */ /* 0x004fe4000bf45270 */
[----:B------:R-:W-:Y:S01]  /*18d0*/  UISETP.NE.AND UP1, UPT, UR10, 0x1, UPT ;  /* 0x000000010a00788c */ /* 0x000fe2000bf25270 */
[----:B------:R-:W-:-:S02]  /*18e0*/  UMOV UR6, UR7 ;  /* 0x0000000700067c82 */ /* 0x000fc40008000000 */
[----:B------:R-:W-:Y:S01]  /*18f0*/  UMOV UR4, UR5 ;  /* 0x0000000500047c82 */ /* 0x000fe20008000000 */
[----:B------:R-:W-:Y:S02]  /*1900*/  USHF.R.U32.HI UR6, URZ, UR9, UR6 ;  /* 0x00000009ff067299 */ /* 0x000fe40008011606 */
[----:B---3--:R-:W-:Y:S02]  /*1910*/  USHF.R.U32.HI UR4, URZ, UR14, UR4 ;  /* 0x0000000eff047299 */ /* 0x008fe40008011604 */
[----:B------:R-:W-:Y:S02]  /*1920*/  USEL UR5, UR16, UR6, !UP2 ;  /* 0x0000000610057287 */ /* 0x000fe4000d000000 */
[----:B------:R-:W-:-:S04]  /*1930*/  USEL UR4, UR20, UR4, !UP1 ;  /* 0x0000000414047287 */ /* 0x000fc8000c800000 */
[----:B------:R-:W-:Y:S02]  /*1940*/  UIADD3 UR6, UPT, UPT, -UR4, UR5, URZ ;  /* 0x0000000504067290 */ /* 0x000fe4000fffe1ff */
[----:B------:R-:W-:Y:S02]  /*1950*/  UIADD3 UR4, UPT, UPT, UR4, -UR5, URZ ;  /* 0x8000000504047290 */ /* 0x000fe4000fffe0ff */
[----:B------:R-:W-:Y:S02]  /*1960*/  UIMAD UR20, UR6, UR10, UR20 ;  /* 0x0000000a061472a4 */ /* 0x000fe4000f8e0214 */
[----:B------:R-:W-:-:S12]  /*1970*/  UIMAD UR16, UR4, UR12, UR16 ;  /* 0x0000000c041072a4 */ /* 0x000fd8000f8e0210 */
.L_x_20:
[----:B------:R-:W-:Y:S05]  /*1980*/  BRA.U !UP5, `(.L_x_21) ;  /* 0x000000010d0c7547 */ /* 0x000fea000b800000 */
[----:B------:R-:W-:Y:S01]  /*1990*/  UCGABAR_WAIT ;  /* 0x0000000000007dc7 */ /* 0x000fe20008000000 */
[----:B------:R-:W-:Y:S01]  /*19a0*/  CCTL.IVALL ;  /* 0x00000000ff00798f */ /* 0x000fe20002000000 */
[----:B------:R-:W-:Y:S05]  /*19b0*/  BRA `(.L_x_22) ;  /* 0x0000000000047947 */ /* 0x000fea0003800000 */
.L_x_21:
[----:B------:R-:W-:Y:S06]  /*19c0*/  BAR.SYNC.DEFER_BLOCKING 0x0 ;  /* 0x0000000000007b1d */ /* 0x000fec0000010000 */
.L_x_22:
[----:B------:R-:W-:Y:S05]  /*19d0*/  BRA.U UP0, `(.L_x_23) ;  /* 0x0000001900a07547 */ /* 0x000fea000b800000 */
[----:B------:R-:W1:Y:S01]  /*19e0*/  LDCU UR6, c[0x0][0x38c] ;  /* 0x00007180ff0677ac */ /* 0x000e620008000800 */
[----:B------:R-:W2:Y:S01]  /*19f0*/  S2UR UR9, SR_CgaCtaId ;  /* 0x00000000000979c3 */ /* 0x000ea20000008800 */
[----:B------:R-:W-:Y:S01]  /*1a00*/  PLOP3.LUT P1, PT, PT, PT, UP3, 0x80, 0x8 ;  /* 0x000000000008781c */ /* 0x000fe20003f2f038 */
[----:B------:R-:W-:Y:S01]  /*1a10*/  IMAD.MOV.U32 R12, RZ, RZ, 0x1 ;  /* 0x00000001ff0c7424 */ /* 0x000fe200078e00ff */
[----:B------:R-:W-:Y:S01]  /*1a20*/  UMOV UR8, 0x400 ;  /* 0x0000040000087882 */ /* 0x000fe20000000000 */
[----:B------:R-:W-:Y:S01]  /*1a30*/  UISETP.NE.AND UP1, UPT, UR13, URZ, UPT ;  /* 0x000000ff0d00728c */ /* 0x000fe2000bf25270 */
[----:B------:R-:W-:Y:S01]  /*1a40*/  ISETP.NE.AND P2, PT, R3, RZ, P3 ;  /* 0x000000ff0300720c */ /* 0x000fe20001f45270 */
[----:B------:R-:W-:Y:S01]  /*1a50*/  USHF.L.U32 UR7, UR21, 0x7, URZ ;  /* 0x0000000715077899 */ /* 0x000fe200080006ff */
[----:B------:R-:W-:Y:S01]  /*1a60*/  PLOP3.LUT P1, PT, P1, PT, PT, 0x8, 0x80 ;  /* 0x000000000080781c */ /* 0x000fe20000f2e170 */
[----:B------:R-:W-:Y:S01]  /*1a70*/  USHF.L.U32 UR46, UR21, 0x6, URZ ;  /* 0x00000006152e7899 */ /* 0x000fe200080006ff */
[----:B------:R-:W-:Y:S01]  /*1a80*/  CS2R R10, SRZ ;  /* 0x00000000000a7805 */ /* 0x000fe2000001ff00 */
[----:B------:R-:W-:Y:S01]  /*1a90*/  IMAD.MOV.U32 R9, RZ, RZ, RZ ;  /* 0x000000ffff097224 */ /* 0x000fe200078e00ff */
[----:B------:R-:W3:Y:S01]  /*1aa0*/  LDCU UR39, c[0x0][0x370] ;  /* 0x00006e00ff2777ac */ /* 0x000ee20008000800 */
[----:B------:R-:W-:Y:S01]  /*1ab0*/  IMAD.MOV.U32 R8, RZ, RZ, 0x1 ;  /* 0x00000001ff087424 */ /* 0x000fe200078e00ff */
[----:B------:R-:W4:Y:S01]  /*1ac0*/  LDCU.64 UR26, c[0x0][0x348] ;  /* 0x00006900ff1a77ac */ /* 0x000f220008000a00 */
[----:B-1----:R-:W-:-:S02]  /*1ad0*/  UIADD3 UR5, UPT, UPT, UR6, 0x1f, URZ ;  /* 0x0000001f06057890 */ /* 0x002fc4000fffe0ff */
[----:B------:R-:W-:Y:S02]  /*1ae0*/  UIADD3 UR47, UPT, UPT, UR6, 0x3e, URZ ;  /* 0x0000003e062f7890 */ /* 0x000fe4000fffe0ff */
[----:B------:R-:W-:Y:S02]  /*1af0*/  USHF.R.S32.HI UR4, URZ, 0x1f, UR5 ;  /* 0x0000001fff047899 */ /* 0x000fe40008011405 */
[----:B--2---:R-:W-:Y:S02]  /*1b00*/  ULEA UR13, UR9, UR8, 0x18 ;  /* 0x00000008090d7291 */ /* 0x004fe4000f8ec0ff */
[----:B------:R-:W-:Y:S02]  /*1b10*/  ULEA.HI UR4, UR4, UR5, URZ, 0x5 ;  /* 0x0000000504047291 */ /* 0x000fe4000f8f28ff */
[----:B------:R-:W-:Y:S02]  /*1b20*/  ULOP3.LUT UR5, UR7, 0x80, URZ, 0xc0, !UPT ;  /* 0x0000008007057892 */ /* 0x000fe4000f8ec0ff */
[----:B------:R-:W-:-:S02]  /*1b30*/  USHF.R.S32.HI UR41, URZ, 0x5, UR4 ;  /* 0x00000005ff297899 */ /* 0x000fc40008011404 */
[----:B------:R-:W-:Y:S02]  /*1b40*/  UIADD3 UR4, UPT, UPT, UR6, -0x1, URZ ;  /* 0xffffffff06047890 */ /* 0x000fe4000fffe0ff */
[----:B------:R-:W-:Y:S02]  /*1b50*/  UISETP.LT.U32.AND UP0, UPT, UR41, 0x10, UPT ;  /* 0x000000102900788c */ /* 0x000fe4000bf01070 */
[----:B------:R-:W-:Y:S02]  /*1b60*/  UISETP.GE.U32.AND UP2, UPT, UR4, -0x3f, UPT ;  /* 0xffffffc10400788c */ /* 0x000fe4000bf46070 */
[----:B------:R-:W-:Y:S02]  /*1b70*/  USEL UR40, UR41, 0x10, UP0 ;  /* 0x0000001029287887 */ /* 0x000fe40008000000 */
[----:B------:R-:W-:Y:S02]  /*1b80*/  ULEA UR30, UR28, UR13, 0x1 ;  /* 0x0000000d1c1e7291 */ /* 0x000fe4000f8e08ff */
[----:B------:R-:W-:Y:S01]  /*1b90*/  UIADD3 UR4, UPT, UPT, UR40, -0x1, URZ ;  /* 0xffffffff28047890 */ /* 0x000fe2000fffe0ff */
[----:B------:R-:W1:Y:S04]  /*1ba0*/  LDCU UR38, c[0x0][0x374] ;  /* 0x00006e80ff2677ac */ /* 0x000e680008000800 */
[----:B------:R-:W-:-:S02]  /*1bb0*/  @UP2 UIADD3 UR4, UPT, UPT, UR40, URZ, URZ ;  /* 0x000000ff28042290 */ /* 0x000fc4000fffe0ff */
[----:B------:R-:W-:Y:S02]  /*1bc0*/  ULOP3.LUT UR46, UR46, 0x40, URZ, 0xc0, !UPT ;  /* 0x000000402e2e7892 */ /* 0x000fe4000f8ec0ff */
[----:B------:R-:W-:Y:S02]  /*1bd0*/  USEL UR21, UR48, 0x2, UP1 ;  /* 0x0000000230157887 */ /* 0x000fe40008800000 */
[----:B------:R-:W-:Y:S02]  /*1be0*/  ULEA.HI UR45, UR28, UR5, URZ, 0x1b ;  /* 0x000000051c2d7291 */ /* 0x000fe4000f8fd8ff */
[----:B------:R-:W-:Y:S02]  /*1bf0*/  UIADD3 UR30, UPT, UPT, UR30, 0x8600, URZ ;  /* 0x000086001e1e7890 */ /* 0x000fe4000fffe0ff */
[----:B------:R-:W-:Y:S02]  /*1c00*/  UIADD3 UR44, UPT, UPT, UR41, -UR40, URZ ;  /* 0x80000028292c7290 */ /* 0x000fe4000fffe0ff */
[----:B------:R-:W-:-:S02]  /*1c10*/  UIADD3 UR29, UPT, UPT, UR4, 0x1, URZ ;  /* 0x00000001041d7890 */ /* 0x000fc4000fffe0ff */
[----:B------:R-:W-:Y:S01]  /*1c20*/  UIADD3 UR43, UPT, UPT, -UR4, URZ, URZ ;  /* 0x000000ff042b7290 */ /* 0x000fe2000fffe1ff */
[----:B-1-34-:R-:W-:-:S11]  /*1c30*/  UMOV UR6, URZ ;  /* 0x000000ff00067c82 */ /* 0x01afd60008000000 */
.L_x_43:
[----:B-1----:R-:W1:Y:S02]  /*1c40*/  S2UR UR4, SR_CgaCtaId ;  /* 0x00000000000479c3 */ /* 0x002e640000008800 */
[----:B-1----:R-:W-:-:S09]  /*1c50*/  UISETP.NE.AND UP0, UPT, UR4, URZ, UPT ;  /* 0x000000ff0400728c */ /* 0x002fd2000bf05270 */
[----:B------:R-:W-:Y:S05]  /*1c60*/  BRA.U UP0, `(.L_x_24) ;  /* 0x0000000100287547 */ /* 0x000fea000b800000 */
[----:B------:R-:W-:Y:S02]  /*1c70*/  LEA R0, R9, UR13, 0x3 ;  /* 0x0000000d09007c11 */ /* 0x000fe4000f8e18ff */
[----:B------:R-:W-:-:S04]  /*1c80*/  SHF.L.U32 R3, R8, 0x1f, RZ ;  /* 0x0000001f08037819 */ /* 0x000fc800000006ff */
[----:B------:R-:W1:Y:S02]  /*1c90*/  SYNCS.PHASECHK.TRANS64.TRYWAIT P0, [R0+URZ+0x1c0], R3 ;  /* 0x0001c003000075a7 */ /* 0x000e6400080011ff */
[----:B-1----:R-:W-:Y:S05]  /*1ca0*/  @!P0 BRA `(.L_x_25) ;  /* 0x0000008400788947 */ /* 0x002fea0003800000 */
.L_x_162:
[----:B------:R2:W-:Y:S01]  /*1cb0*/  SYNCS.ARRIVE.TRANS64.A1T0 RZ, [R0+URZ+0x1b0], RZ ;  /* 0x0001b0ff00ff79a7 */ /* 0x0005e200081000ff */
[----:B------:R-:W-:-:S05]  /*1cc0*/  VIADD R9, R9, 0x1 ;  /* 0x0000000109097836 */ /* 0x000fca0000000000 */
[----:B------:R-:W-:-:S04]  /*1cd0*/  ISETP.NE.AND P0, PT, R9, 0x2, PT ;  /* 0x000000020900780c */ /* 0x000fc80003f05270 */
[----:B-1----:R-:W-:Y:S02]  /*1ce0*/  SEL R3, RZ, 0x1, P0 ;  /* 0x00000001ff037807 */ /* 0x002fe40000000000 */
[----:B------:R-:W-:Y:S02]  /*1cf0*/  SEL R9, R9, RZ, P0 ;  /* 0x000000ff09097207 */ /* 0x000fe40000000000 */
[----:B------:R-:W-:-:S07]  /*1d00*/  LOP3.LUT R8, R8, R3, RZ, 0x3c, !PT ;  /* 0x0000000308087212 */ /* 0x000fce00078e3cff */
.L_x_24:
[----:B------:R-:W-:Y:S01]  /*1d10*/  ULEA UR4, UR6, UR13, 0x3 ;  /* 0x0000000d06047291 */ /* 0x000fe2000f8e18ff */
[----:B--2---:R-:W-:Y:S01]  /*1d20*/  SHF.L.U32 R0, R12, 0x1f, RZ ;  /* 0x0000001f0c007819 */ /* 0x004fe200000006ff */
[----:B------:R-:W-:Y:S02]  /*1d30*/  UISETP.GE.U32.AND UP0, UPT, UR47, 0x3f, UPT ;  /* 0x0000003f2f00788c */ /* 0x000fe4000bf06070 */
[----:B------:R-:W-:Y:S01]  /*1d40*/  ULEA UR11, UR20, UR46, 0x7 ;  /* 0x0000002e140b7291 */ /* 0x000fe2000f8e38ff */
[----:B------:R-:W-:-:S04]  /*1d50*/  UMOV UR7, URZ ;  /* 0x000000ff00077c82 */ /* 0x000fc80008000000 */
[----:B------:R1:W2:Y:S01]  /*1d60*/  SYNCS.PHASECHK.TRANS64.TRYWAIT P0, [UR4+0x80], R0 ;  /* 0x00008000ff0075a7 */ /* 0x0002a20008001104 */
[----:B------:R-:W-:-:S04]  /*1d70*/  ULEA.HI UR4, UR16, UR16, URZ, 0x1 ;  /* 0x0000001010047291 */ /* 0x000fc8000f8f08ff */
[----:B------:R-:W-:-:S04]  /*1d80*/  USHF.L.U32 UR4, UR4, 0x7, URZ ;  /* 0x0000000704047899 */ /* 0x000fc800080006ff */
[----:B------:R-:W-:-:S04]  /*1d90*/  ULOP3.LUT UR35, UR4, 0xffffff00, URZ, 0xc0, !UPT ;  /* 0xffffff0004237892 */ /* 0x000fc8000f8ec0ff */
[----:B------:R-:W-:Y:S01]  /*1da0*/  UIADD3 UR35, UPT, UPT, UR45, UR35, URZ ;  /* 0x000000232d237290 */ /* 0x000fe2000fffe0ff */
[----:B------:R-:W-:Y:S11]  /*1db0*/  BRA.U !UP0, `(.L_x_26) ;  /* 0x0000000108c87547 */ /* 0x000ff6000b800000 */
[----:B------:R-:W-:Y:S01]  /*1dc0*/  UMOV UR16, UR43 ;  /* 0x0000002b00107c82 */ /* 0x000fe20008000000 */
[----:B------:R-:W-:Y:S01]  /*1dd0*/  UMOV UR4, UR6 ;  /* 0x0000000600047c82 */ /* 0x000fe20008000000 */
[----:B------:R-:W-:-:S05]  /*1de0*/  UMOV UR34, URZ ;  /* 0x000000ff00227c82 */ /* 0x000fca0008000000 */
.L_x_32:
[----:B------:R-:W-:Y:S01]  /*1df0*/  ULEA UR33, UR4, UR13, 0x3 ;  /* 0x0000000d04217291 */ /* 0x000fe2000f8e18ff */
[----:B------:R-:W-:Y:S01]  /*1e00*/  @P3 MOV R2, 0x6000 ;  /* 0x0000600000023802 */ /* 0x000fe20000000f00 */
[----:B--234-:R-:W-:Y:S10]  /*1e10*/  @P0 BRA `(.L_x_27) ;  /* 0x00000000000c0947 */ /* 0x01cff40003800000 */
[----:B------:R-:W-:-:S04]  /*1e20*/  SHF.L.U32 R3, R12, 0x1f, RZ ;  /* 0x0000001f0c037819 */ /* 0x000fc800000006ff */
[----:B------:R-:W2:Y:S02]  /*1e30*/  SYNCS.PHASECHK.TRANS64.TRYWAIT P0, [UR33+0x80], R3 ;  /* 0x00008003ff0075a7 */ /* 0x000ea40008001121 */
[----:B--2---:R-:W-:Y:S05]  /*1e40*/  @!P0 BRA `(.L_x_28) ;  /* 0x0000008400248947 */ /* 0x004fea0003800000 */
.L_x_27:
[----:B------:R2:W-:Y:S01]  /*1e50*/  @P3 SYNCS.ARRIVE.TRANS64 RZ, [UR33], R2 ;  /* 0x00000002ffff39a7 */ /* 0x0005e20008000021 */
[----:B------:R-:W-:Y:S02]  /*1e60*/  ULOP3.LUT UR5, UR21, 0x2, URZ, 0xfc, !UPT ;  /* 0x0000000215057892 */ /* 0x000fe4000f8efcff */
[----:B------:R-:W-:Y:S02]  /*1e70*/  UIADD3 UR16, UPT, UPT, UR16, 0x1, URZ ;  /* 0x0000000110107890 */ /* 0x000fe4000fffe0ff */
[----:B------:R-:W-:Y:S02]  /*1e80*/  UISETP.NE.AND UP0, UPT, UR5, 0x2, UPT ;  /* 0x000000020500788c */ /* 0x000fe4000bf05270 */
[----:B------:R-:W-:-:S07]  /*1e90*/  UISETP.NE.AND UP2, UPT, UR16, 0x1, UPT ;  /* 0x000000011000788c */ /* 0x000fce000bf45270 */
[----:B------:R-:W-:Y:S05]  /*1ea0*/  BRA.U UP0, `(.L_x_29) ;  /* 0x0000000100047547 */ /* 0x000fea000b800000 */
[----:B------:R-:W-:Y:S05]  /*1eb0*/  BPT.TRAP 0x1 ;  /* 0x000000040000795c */ /* 0x000fea0000300000 */
.L_x_29:
[----:B------:R-:W-:Y:S04]  /*1ec0*/  BSSY.RECONVERGENT B0, `(.L_x_30) ;  /* 0x0000003000007945 */ /* 0x000fe80003800200 */
[----:B------:R-:W-:Y:S05]  /*1ed0*/  @!P2 BRA `(.L_x_31) ;  /* 0x000000000004a947 */ /* 0x000fea0003800000 */
[----:B------:R-:W-:Y:S05]  /*1ee0*/  BPT.TRAP 0x1 ;  /* 0x000000040000795c */ /* 0x000fea0000300000 */
.L_x_31:
[----:B------:R-:W-:Y:S05]  /*1ef0*/  BSYNC.RECONVERGENT B0 ;  /* 0x0000000000007941 */ /* 0x000fea0003800200 */
.L_x_30:
[----:B------:R-:W-:Y:S02]  /*1f00*/  UIADD3 UR5, UPT, UPT, UR4, 0x1, URZ ;  /* 0x0000000104057890 */ /* 0x000fe4000fffe0ff */
[----:B------:R-:W-:Y:S02]  /*1f10*/  USHF.L.U32 UR8, UR4, 0xc, URZ ;  /* 0x0000000c04087899 */ /* 0x000fe400080006ff */
[----:B------:R-:W-:Y:S02]  /*1f20*/  UISETP.NE.AND UP0, UPT, UR5, 0x10, UPT ;  /* 0x000000100500788c */ /* 0x000fe4000bf05270 */
[----:B------:R-:W-:Y:S02]  /*1f30*/  ULOP3.LUT UR32, UR8, UR28, URZ, 0xfc, !UPT ;  /* 0x0000001c08207292 */ /* 0x000fe4000f8efcff */
[----:B------:R-:W-:Y:S02]  /*1f40*/  USEL UR7, URZ, 0x1, UP0 ;  /* 0x00000001ff077887 */ /* 0x000fe40008000000 */
[----:B------:R-:W-:-:S02]  /*1f50*/  USEL UR6, UR5, URZ, UP0 ;  /* 0x000000ff05067287 */ /* 0x000fc40008000000 */
[----:B------:R-:W-:Y:S02]  /*1f60*/  UIADD3 UR14, UP1, UPT, UR26, 0x80, URZ ;  /* 0x000000801a0e7890 */ /* 0x000fe4000ff3e0ff */
[----:B------:R-:W-:Y:S01]  /*1f70*/  ULEA UR5, UR6, UR13, 0x3 ;  /* 0x0000000d06057291 */ /* 0x000fe2000f8e18ff */
[----:B------:R-:W-:Y:S01]  /*1f80*/  LOP3.LUT R12, R12, UR7, RZ, 0x3c, !PT ;  /* 0x000000070c0c7c12 */ /* 0x000fe2000f8e3cff */
[----:B------:R-:W-:Y:S02]  /*1f90*/  ULEA UR32, UR32, UR13, 0x1 ;  /* 0x0000000d20207291 */ /* 0x000fe4000f8e08ff */
[----:B------:R-:W-:Y:S01]  /*1fa0*/  UIADD3 UR4, UP0, UPT, UR26, 0x180, URZ ;  /* 0x000001801a047890 */ /* 0x000fe2000ff1e0ff */
[----:B-1----:R-:W-:Y:S01]  /*1fb0*/  SHF.L.U32 R0, R12, 0x1f, RZ ;  /* 0x0000001f0c007819 */ /* 0x002fe200000006ff */
[----:B------:R-:W-:Y:S02]  /*1fc0*/  ULOP3.LUT UR33, UR33, 0xfefffff8, URZ, 0xc0, !UPT ;  /* 0xfefffff821217892 */ /* 0x000fe4000f8ec0ff */
[----:B------:R-:W-:Y:S01]  /*1fd0*/  UIADD3.X UR15, UPT, UPT, URZ, UR27, URZ, UP1, !UPT ;  /* 0x0000001bff0f7290 */ /* 0x000fe20008ffe4ff */
[----:B------:R3:W4:Y:S01]  /*1fe0*/  SYNCS.PHASECHK.TRANS64.TRYWAIT P0, [UR5+0x80], R0 ;  /* 0x00008000ff0075a7 */ /* 0x0007220008001105 */
[----:B------:R-:W-:-:S02]  /*1ff0*/  UIADD3 UR32, UPT, UPT, UR32, 0x8600, URZ ;  /* 0x0000860020207890 */ /* 0x000fc4000fffe0ff */
[----:B------:R-:W-:Y:S02]  /*2000*/  UPRMT UR7, URZ, 0x5410, UR24 ;  /* 0x00005410ff077896 */ /* 0x000fe40008000018 */
[----:B------:R-:W-:Y:S02]  /*2010*/  UIADD3 UR8, UPT, UPT, UR13, 0x28600, UR8 ;  /* 0x000286000d087890 */ /* 0x000fe4000fffe008 */
[----:B------:R-:W-:Y:S01]  /*2020*/  UIADD3.X UR5, UPT, UPT, URZ, UR27, URZ, UP0, !UPT ;  /* 0x0000001bff057290 */ /* 0x000fe200087fe4ff */
[----:B------:R-:W-:Y:S01]  /*2030*/  UMOV UR18, 0x0 ;  /* 0x0000000000127882 */ /* 0x000fe20000000000 */
[----:B------:R-:W-:Y:S01]  /*2040*/  UMOV UR19, 0x10000000 ;  /* 0x1000000000137882 */ /* 0x000fe20000000000 */
[----:B------:R-:W-:Y:S01]  /*2050*/  UMOV UR10, UR34 ;  /* 0x00000022000a7c82 */ /* 0x000fe20008000000 */
[----:B------:R-:W-:Y:S01]  /*2060*/  UMOV UR12, UR36 ;  /* 0x00000024000c7c82 */ /* 0x000fe20008000000 */
[----:B------:R-:W-:Y:S01]  /*2070*/  UMOV UR9, UR33 ;  /* 0x0000002100097c82 */ /* 0x000fe20008000000 */
[----:B------:R1:W-:Y:S03]  /*2080*/  UTMALDG.3D.MULTICAST.2CTA [UR32], [UR14], UR7, desc[UR18] ;  /* 0x000012200e0073b4 */ /* 0x0003e60008211807 */
[----:B------:R2:W-:Y:S01]  /*2090*/  UTMALDG.3D.2CTA [UR8], [UR4], desc[UR18] ;  /* 0x00001208040075b4 */ /* 0x0005e20008211000 */
[----:B-1----:R-:W-:Y:S01]  /*20a0*/  UIADD3 UR34, UPT, UPT, UR34, 0x20, URZ ;  /* 0x0000002022227890 */ /* 0x002fe2000fffe0ff */
[----:B------:R-:W-:Y:S01]  /*20b0*/  UMOV UR7, UR29 ;  /* 0x0000001d00077c82 */ /* 0x000fe20008000000 */
[----:B--2---:R-:W-:Y:S01]  /*20c0*/  UMOV UR4, UR6 ;  /* 0x0000000600047c82 */ /* 0x004fe20008000000 */
[----:B------:R-:W-:Y:S09]  /*20d0*/  BRA.U UP2, `(.L_x_32) ;  /* 0xfffffffd02447547 */ /* 0x000ff2000b83ffff */
.L_x_26:
[----:B------:R-:W-:Y:S01]  /*20e0*/  ULEA UR4, UR6, UR13, 0x3 ;  /* 0x0000000d06047291 */ /* 0x000fe2000f8e18ff */
[----:B-1-3--:R-:W-:Y:S01]  /*20f0*/  SHF.L.U32 R0, R12, 0x1f, RZ ;  /* 0x0000001f0c007819 */ /* 0x00afe200000006ff */
[----:B------:R-:W-:Y:S01]  /*2100*/  @!P1 SYNCS.ARRIVE.TRANS64.A1T0 RZ, [UR13+0x148], RZ ;  /* 0x000148ffffff99a7 */ /* 0x000fe2000810000d */
[----:B------:R-:W-:-:S06]  /*2110*/  UISETP.GT.AND UP0, UPT, UR41, UR40, UPT ;  /* 0x000000282900728c */ /* 0x000fcc000bf04270 */
[----:B--2-4-:R1:W2:Y:S03]  /*2120*/  SYNCS.PHASECHK.TRANS64.TRYWAIT P0, [UR4+0x80], R0 ;  /* 0x00008000ff0075a7 */ /* 0x0142a60008001104 */
[----:B------:R-:W-:Y:S05]  /*2130*/  BRA.U !UP0, `(.L_x_33) ;  /* 0x0000000108c07547 */ /* 0x000fea000b800000 */
[----:B------:R-:W-:Y:S01]  /*2140*/  UIADD3 UR25, UPT, UPT, UR44, UR7, URZ ;  /* 0x000000072c197290 */ /* 0x000fe2000fffe0ff */
[----:B------:R-:W-:-:S11]  /*2150*/  UMOV UR4, UR6 ;  /* 0x0000000600047c82 */ /* 0x000fd60008000000 */
.L_x_39:
[----:B------:R-:W-:Y:S01]  /*2160*/  ULEA UR17, UR4, UR13, 0x3 ;  /* 0x0000000d04117291 */ /* 0x000fe2000f8e18ff */
[----:B--2---:R-:W-:Y:S01]  /*2170*/  @P3 MOV R2, 0x6000 ;  /* 0x0000600000023802 */ /* 0x004fe20000000f00 */
[----:B--2-4-:R-:W-:Y:S10]  /*2180*/  @P0 BRA `(.L_x_34) ;  /* 0x00000000000c0947 */ /* 0x014ff40003800000 */
[----:B------:R-:W-:-:S04]  /*2190*/  SHF.L.U32 R3, R12, 0x1f, RZ ;  /* 0x0000001f0c037819 */ /* 0x000fc800000006ff */
[----:B------:R-:W2:Y:S02]  /*21a0*/  SYNCS.PHASECHK.TRANS64.TRYWAIT P0, [UR17+0x80], R3 ;  /* 0x00008003ff0075a7 */ /* 0x000ea40008001111 */
[----:B--2---:R-:W-:Y:S05]  /*21b0*/  @!P0 BRA `(.L_x_35) ;  /* 0x0000008000608947 */ /* 0x004fea0003800000 */
.L_x_34:
[----:B------:R2:W-:Y:S01]  /*21c0*/  @P3 SYNCS.ARRIVE.TRANS64 RZ, [UR17], R2 ;  /* 0x00000002ffff39a7 */ /* 0x0005e20008000011 */
[----:B------:R-:W-:-:S04]  /*21d0*/  ULOP3.LUT UR5, UR21, 0x2, URZ, 0xfc, !UPT ;  /* 0x0000000215057892 */ /* 0x000fc8000f8efcff */
[----:B------:R-:W-:-:S09]  /*21e0*/  UISETP.NE.AND UP0, UPT, UR5, 0x2, UPT ;  /* 0x000000020500788c */ /* 0x000fd2000bf05270 */
[----:B------:R-:W-:Y:S05]  /*21f0*/  BRA.U UP0, `(.L_x_36) ;  /* 0x0000000100047547 */ /* 0x000fea000b800000 */
[----:B------:R-:W-:Y:S05]  /*2200*/  BPT.TRAP 0x1 ;  /* 0x000000040000795c */ /* 0x000fea0000300000 */
.L_x_36:
[----:B------:R-:W-:Y:S04]  /*2210*/  BSSY.RECONVERGENT B0, `(.L_x_37) ;  /* 0x0000003000007945 */ /* 0x000fe80003800200 */
[----:B------:R-:W-:Y:S05]  /*2220*/  @!P2 BRA `(.L_x_38) ;  /* 0x000000000004a947 */ /* 0x000fea0003800000 */
[----:B------:R-:W-:Y:S05]  /*2230*/  BPT.TRAP 0x1 ;  /* 0x000000040000795c */ /* 0x000fea0000300000 */
.L_x_38:
[----:B------:R-:W-:Y:S05]  /*2240*/  BSYNC.RECONVERGENT B0 ;  /* 0x0000000000007941 */ /* 0x000fea0003800200 */
.L_x_37:
[----:B------:R-:W-:Y:S02]  /*2250*/  UIADD3 UR5, UPT, UPT, UR4, 0x1, URZ ;  /* 0x0000000104057890 */ /* 0x000fe4000fffe0ff */
[----:B------:R-:W-:Y:S02]  /*2260*/  UIADD3 UR14, UP1, UPT, UR26, 0x80, URZ ;  /* 0x000000801a0e7890 */ /* 0x000fe4000ff3e0ff */
[----:B------:R-:W-:Y:S02]  /*2270*/  UISETP.NE.AND UP0, UPT, UR5, 0x10, UPT ;  /* 0x000000100500788c */ /* 0x000fe4000bf05270 */
[----:B------:R-:W-:Y:S02]  /*2280*/  ULEA UR16, UR4, UR30, 0xd ;  /* 0x0000001e04107291 */ /* 0x000fe4000f8e68ff */
[----:B------:R-:W-:Y:S02]  /*2290*/  USEL UR8, URZ, 0x1, UP0 ;  /* 0x00000001ff087887 */ /* 0x000fe40008000000 */
[----:B------:R-:W-:-:S02]  /*22a0*/  USEL UR6, UR5, URZ, UP0 ;  /* 0x000000ff05067287 */ /* 0x000fc40008000000 */
[----:B------:R-:W-:Y:S02]  /*22b0*/  UIADD3 UR22, UP0, UPT, UR26, 0x180, URZ ;  /* 0x000001801a167890 */ /* 0x000fe4000ff1e0ff */
[----:B------:R-:W-:Y:S01]  /*22c0*/  LOP3.LUT R12, R12, UR8, RZ, 0x3c, !PT ;  /* 0x000000080c0c7c12 */ /* 0x000fe2000f8e3cff */
[----:B------:R-:W-:Y:S02]  /*22d0*/  ULEA UR8, UR4, UR13, 0xc ;  /* 0x0000000d04087291 */ /* 0x000fe4000f8e60ff */
[----:B------:R-:W-:Y:S01]  /*22e0*/  ULEA UR5, UR6, UR13, 0x3 ;  /* 0x0000000d06057291 */ /* 0x000fe2000f8e18ff */
[----:B-1----:R-:W-:Y:S01]  /*22f0*/  SHF.L.U32 R0, R12, 0x1f, RZ ;  /* 0x0000001f0c007819 */ /* 0x002fe200000006ff */
[----:B------:R-:W-:Y:S02]  /*2300*/  USHF.L.U32 UR18, UR7, 0x5, URZ ;  /* 0x0000000507127899 */ /* 0x000fe400080006ff */
[----:B------:R-:W-:Y:S02]  /*2310*/  ULOP3.LUT UR17, UR17, 0xfefffff8, URZ, 0xc0, !UPT ;  /* 0xfefffff811117892 */ /* 0x000fe4000f8ec0ff */
[----:B------:R-:W-:-:S02]  /*2320*/  UIADD3.X UR15, UPT, UPT, URZ, UR27, URZ, UP1, !UPT ;  /* 0x0000001bff0f7290 */ /* 0x000fc40008ffe4ff */
[----:B------:R-:W-:Y:S01]  /*2330*/  UPRMT UR4, URZ, 0x5410, UR24 ;  /* 0x00005410ff047896 */ /* 0x000fe20008000018 */
[----:B------:R3:W4:Y:S01]  /*2340*/  SYNCS.PHASECHK.TRANS64.TRYWAIT P0, [UR5+0x80], R0 ;  /* 0x00008000ff0075a7 */ /* 0x0007220008001105 */
[----:B------:R-:W-:Y:S02]  /*2350*/  UIADD3 UR8, UPT, UPT, UR8, 0x28600, URZ ;  /* 0x0002860008087890 */ /* 0x000fe4000fffe0ff */
[----:B------:R-:W-:Y:S01]  /*2360*/  UIADD3.X UR23, UPT, UPT, URZ, UR27, URZ, UP0, !UPT ;  /* 0x0000001bff177290 */ /* 0x000fe200087fe4ff */
[----:B------:R-:W-:Y:S01]  /*2370*/  UMOV UR32, 0x0 ;  /* 0x0000000000207882 */ /* 0x000fe20000000000 */
[----:B------:R-:W-:Y:S01]  /*2380*/  UMOV UR33, 0x10000000 ;  /* 0x1000000000217882 */ /* 0x000fe20000000000 */
[----:B------:R-:W-:Y:S01]  /*2390*/  UMOV UR19, UR35 ;  /* 0x0000002300137c82 */ /* 0x000fe20008000000 */
[----:B------:R-:W-:Y:S01]  /*23a0*/  UMOV UR20, UR36 ;  /* 0x0000002400147c82 */ /* 0x000fe20008000000 */
[----:B------:R-:W-:Y:S01]  /*23b0*/  UMOV UR12, UR36 ;  /* 0x00000024000c7c82 */ /* 0x000fe20008000000 */
[----:B------:R-:W-:Y:S01]  /*23c0*/  UMOV UR9, UR17 ;  /* 0x0000001100097c82 */ /* 0x000fe20008000000 */
[----:B------:R-:W-:Y:S01]  /*23d0*/  UMOV UR10, UR18 ;  /* 0x00000012000a7c82 */ /* 0x000fe20008000000 */
[----:B------:R1:W-:Y:S01]  /*23e0*/  UTMALDG.3D.MULTICAST.2CTA [UR16], [UR14], UR4, desc[UR32] ;  /* 0x000020100e0073b4 */ /* 0x0003e20008211804 */
[----:B------:R-:W-:-:S04]  /*23f0*/  UIADD3 UR7, UPT, UPT, UR7, 0x1, URZ ;  /* 0x0000000107077890 */ /* 0x000fc8000fffe0ff */
[----:B------:R-:W-:Y:S01]  /*2400*/  UISETP.NE.AND UP0, UPT, UR7, UR25, UPT ;  /* 0x000000190700728c */ /* 0x000fe2000bf05270 */
[----:B------:R3:W-:Y:S01]  /*2410*/  UTMALDG.3D.2CTA [UR8], [UR22], desc[UR32] ;  /* 0x00002008160075b4 */ /* 0x0007e20008211000 */
[----:B-1----:R-:W-:-:S07]  /*2420*/  UMOV UR4, UR6 ;  /* 0x0000000600047c82 */ /* 0x002fce0008000000 */
[----:B---3--:R-:W-:Y:S05]  /*2430*/  BRA.U UP0, `(.L_x_39) ;  /* 0xfffffffd00487547 */ /* 0x008fea000b83ffff */
.L_x_33:
[C---:B------:R-:W-:Y:S01]  /*2440*/  LEA R3, R11.reuse, UR13, 0x3 ;  /* 0x0000000d0b037c11 */ /* 0x040fe2000f8e18ff */
[----:B------:R-:W-:Y:S01]  /*2450*/  NOP ;  /* 0x0000000000007918 */ /* 0x000fe20000000000 */
[----:B-1----:R-:W-:Y:S02]  /*2460*/  SHF.L.U32 R0, R10, 0x1f, RZ ;  /* 0x0000001f0a007819 */ /* 0x002fe400000006ff */
[----:B------:R-:W-:Y:S02]  /*2470*/  LEA R5, R11, UR13, 0x4 ;  /* 0x0000000d0b057c11 */ /* 0x000fe4000f8e20ff */
[----:B--2-4-:R-:W1:Y:S02]  /*2480*/  SYNCS.PHASECHK.TRANS64.TRYWAIT P0, [R3+URZ+0x150], R0 ;  /* 0x00015000030075a7 */ /* 0x014e6400080011ff */
[----:B-1----:R-:W-:Y:S05]  /*2490*/  @!P0 BRA `(.L_x_40) ;  /* 0x0000007c00c08947 */ /* 0x002fea0003800000 */
.L_x_165:
[----:B------:R-:W2:Y:S01]  /*24a0*/  LDS.128 R4, [R5+0x1e0] ;  /* 0x0001e00005047984 */ /* 0x000ea20000000c00 */
[----:B------:R-:W-:Y:S01]  /*24b0*/  UISETP.GE.AND UP0, UPT, UR42, 0x1, UPT ;  /* 0x000000012a00788c */ /* 0x000fe2000bf06270 */
[----:B------:R-:W-:Y:S01]  /*24c0*/  @!PT LDS RZ, [RZ] ;  /* 0x00000000fffff984 */ /* 0x000fe20000000800 */
[----:B------:R-:W-:Y:S01]  /*24d0*/  @!PT LDS RZ, [RZ] ;  /* 0x00000000fffff984 */ /* 0x000fe20000000800 */
[----:B------:R-:W-:Y:S01]  /*24e0*/  @!PT LDS RZ, [RZ] ;  /* 0x00000000fffff984 */ /* 0x000fe20000000800 */
[----:B------:R-:W-:Y:S01]  /*24f0*/  @!PT LDS RZ, [RZ] ;  /* 0x00000000fffff984 */ /* 0x000fe20000000800 */
[----:B------:R3:W-:Y:S06]  /*2500*/  MEMBAR.ALL.CTA ;  /* 0x0000000000007992 */ /* 0x0007ec0000008000 */
[----:B---3--:R-:W3:Y:S01]  /*2510*/  FENCE.VIEW.ASYNC.S ;  /* 0x00000000000073c6 */ /* 0x008ee20000000000 */
[----:B--2---:R-:W-:-:S13]  /*2520*/  LOP3.LUT P0, RZ, R6, 0x1, RZ, 0xc0, !PT ;  /* 0x0000000106ff7812 */ /* 0x004fda000780c0ff */
[----:B---3--:R-:W-:Y:S01]  /*2530*/  VOTEU.ANY UP1, P0 ;  /* 0x0000000000ff7886 */ /* 0x008fe20000020100 */
[----:B------:R-:W-:-:S13]  /*2540*/  PLOP3.LUT P0, PT, PT, PT, UP1, 0x80, 0x8 ;  /* 0x000000000008781c */ /* 0x000fda0003f0f018 */
[----:B-1----:R-:W-:Y:S02]  /*2550*/  @P0 LOP3.LUT R0, R5, 0xffff, RZ, 0xc0, !PT ;  /* 0x0000ffff05000812 */ /* 0x002fe400078ec0ff */
[----:B------:R-:W-:Y:S02]  /*2560*/  @P0 MOV R2, R4 ;  /* 0x0000000400020202 */ /* 0x000fe40000000f00 */
[----:B------:R-:W-:Y:S01]  /*2570*/  @P0 R2UR UR5, R0 ;  /* 0x00000000000502ca */ /* 0x000fe200000e0000 */
[----:B------:R-:W-:Y:S01]  /*2580*/  VIADD R0, R3, 0x160 ;  /* 0x0000016003007836 */ /* 0x000fe20000000000 */
[----:B------:R-:W-:Y:S02]  /*2590*/  @P0 SHF.R.U32.HI R4, RZ, 0x10, R5 ;  /* 0x00000010ff040819 */ /* 0x000fe40000011605 */
[----:B------:R-:W-:Y:S02]  /*25a0*/  @P0 R2UR UR7, R2 ;  /* 0x00000000020702ca */ /* 0x000fe400000e0000 */
[----:B------:R-:W-:-:S02]  /*25b0*/  PRMT R0, RZ, 0x654, R0 ;  /* 0x00000654ff007816 */ /* 0x000fc40000000000 */
[----:B------:R-:W-:Y:S02]  /*25c0*/  @P0 R2UR UR4, R4 ;  /* 0x00000000040402ca */ /* 0x000fe400000e0000 */
[----:B------:R1:W-:Y:S03]  /*25d0*/  SYNCS.ARRIVE.TRANS64.RED.A1T0 RZ, [R0+URZ], RZ ;  /* 0x000000ff00ff79a7 */ /* 0x0003e600081004ff */
[----:B------:R-:W-:-:S04]  /*25e0*/  @UP1 UMOV UR31, UR5 ;  /* 0x00000005001f1c82 */ /* 0x000fc80008000000 */
[----:B------:R-:W-:-:S04]  /*25f0*/  @UP1 UMOV UR37, UR7 ;  /* 0x0000000700251c82 */ /* 0x000fc80008000000 */
[----:B------:R-:W-:Y:S01]  /*2600*/  @UP1 UMOV UR36, UR4 ;  /* 0x0000000400241c82 */ /* 0x000fe20008000000 */
[----:B------:R-:W-:Y:S05]  /*2610*/  BRA.U !UP0, `(.L_x_41) ;  /* 0x0000000108d47547 */ /* 0x000fea000b800000 */
[----:B------:R-:W2:Y:S01]  /*2620*/  LDCU.128 UR16, c[0x0][0xb10] ;  /* 0x00016200ff1077ac */ /* 0x000ea20008000c00 */
[----:B------:R-:W3:Y:S01]  /*2630*/  LDCU UR12, c[0x0][0xb20] ;  /* 0x00016400ff0c77ac */ /* 0x000ee20008000800 */
[----:B------:R-:W4:Y:S01]  /*2640*/  LDCU UR20, c[0x0][0xb0c] ;  /* 0x00016180ff1477ac */ /* 0x000f220008000800 */
[----:B------:R-:W1:Y:S01]  /*2650*/  LDCU.64 UR8, c[0x0][0xb28] ;  /* 0x00016500ff0877ac */ /* 0x000e620008000a00 */
[----:B------:R-:W-:Y:S02]  /*2660*/  UISETP.NE.AND UP3, UPT, UR42, 0x1, UPT ;  /* 0x000000012a00788c */ /* 0x000fe4000bf65270 */
[----:B--2---:R-:W-:Y:S02]  /*2670*/  UIMAD.WIDE.U32 UR10, UR38, UR19, URZ ;  /* 0x00000013260a72a5 */ /* 0x004fe4000f8e00ff */
[----:B------:R-:W-:Y:S02]  /*2680*/  UIMAD.WIDE.U32 UR4, UR39, UR16, URZ ;  /* 0x00000010270472a5 */ /* 0x000fe4000f8e00ff */
[----:B------:R-:W-:-:S02]  /*2690*/  UISETP.NE.AND UP0, UPT, UR18, 0x1, UPT ;  /* 0x000000011200788c */ /* 0x000fc4000bf05270 */
[----:B------:R-:W-:Y:S01]  /*26a0*/  UIMAD.WIDE.U32 UR22, UR31, UR19, URZ ;  /* 0x000000131f1672a5 */ /* 0x000fe2000f8e00ff */
[----:B------:R-:W-:Y:S02]  /*26b0*/  UMOV UR10, UR11 ;  /* 0x0000000b000a7c82 */ /* 0x000fe40008000000 */
[----:B------:R-:W-:Y:S01]  /*26c0*/  UMOV UR4, UR5 ;  /* 0x0000000500047c82 */ /* 0x000fe20008000000 */
[----:B---3--:R-:W-:Y:S02]  /*26d0*/  USHF.R.U32.HI UR10, URZ, UR12, UR10 ;  /* 0x0000000cff0a7299 */ /* 0x008fe4000801160a */
[----:B----4-:R-:W-:Y:S02]  /*26e0*/  UISETP.NE.AND UP2, UPT, UR20, 0x1, UPT ;  /* 0x000000011400788c */ /* 0x010fe4000bf45270 */
[----:B------:R-:W-:Y:S02]  /*26f0*/  USHF.R.U32.HI UR4, URZ, UR17, UR4 ;  /* 0x00000011ff047299 */ /* 0x000fe40008011604 */
[----:B------:R-:W-:-:S02]  /*2700*/  USEL UR5, UR38, UR10, !UP0 ;  /* 0x0000000a26057287 */ /* 0x000fc4000c000000 */
[----:B------:R-:W-:Y:S02]  /*2710*/  USEL UR7, UR39, UR4, !UP2 ;  /* 0x0000000427077287 */ /* 0x000fe4000d000000 */
[----:B-1----:R-:W-:Y:S01]  /*2720*/  UIMAD.WIDE.U32 UR10, UR5, UR8, URZ ;  /* 0x00000008050a72a5 */ /* 0x002fe2000f8e00ff */
[----:B------:R-:W-:Y:S01]  /*2730*/  UMOV UR4, UR23 ;  /* 0x0000001700047c82 */ /* 0x000fe20008000000 */
[----:B------:R-:W-:Y:S02]  /*2740*/  UIMAD.WIDE.U32 UR14, UR37, UR16, URZ ;  /* 0x00000010250e72a5 */ /* 0x000fe4000f8e00ff */
[----:B------:R-:W-:-:S03]  /*2750*/  UIMAD.WIDE.U32 UR22, UR7, UR8, URZ ;  /* 0x00000008071672a5 */ /* 0x000fc6000f8e00ff */
[----:B------:R-:W-:Y:S01]  /*2760*/  UMOV UR10, UR11 ;  /* 0x0000000b000a7c82 */ /* 0x000fe20008000000 */
[----:B------:R-:W-:Y:S02]  /*2770*/  USHF.R.U32.HI UR4, URZ, UR12, UR4 ;  /* 0x0000000cff047299 */ /* 0x000fe40008011604 */
[----:B------:R-:W-:Y:S01]  /*2780*/  @UP3 USHF.R.U32.HI UR5, URZ, UR9, UR10 ;  /* 0x00000009ff053299 */ /* 0x000fe2000801160a */
[----:B------:R-:W-:Y:S01]  /*2790*/  UMOV UR14, UR15 ;  /* 0x0000000f000e7c82 */ /* 0x000fe20008000000 */
[----:B------:R-:W-:Y:S01]  /*27a0*/  UMOV UR22, UR23 ;  /* 0x0000001700167c82 */ /* 0x000fe20008000000 */
[----:B------:R-:W-:Y:S02]  /*27b0*/  USHF.R.U32.HI UR17, URZ, UR17, UR14 ;  /* 0x00000011ff117299 */ /* 0x000fe4000801160e */
[----:B------:R-:W-:Y:S02]  /*27c0*/  USEL UR4, UR31, UR4, !UP0 ;  /* 0x000000041f047287 */ /* 0x000fe4000c000000 */
[----:B------:R-:W-:-:S02]  /*27d0*/  @UP3 USHF.R.U32.HI UR7, URZ, UR9, UR22 ;  /* 0x00000009ff073299 */ /* 0x000fc40008011616 */
[----:B------:R-:W-:Y:S02]  /*27e0*/  UIMAD UR10, UR42, UR5, URZ ;  /* 0x000000052a0a72a4 */ /* 0x000fe4000f8e02ff */
[----:B------:R-:W-:Y:S02]  /*27f0*/  USEL UR5, UR37, UR17, !UP2 ;  /* 0x0000001125057287 */ /* 0x000fe4000d000000 */
[----:B------:R-:W-:Y:S02]  /*2800*/  UIMAD UR12, UR42, UR7, URZ ;  /* 0x000000072a0c72a4 */ /* 0x000fe4000f8e02ff */
[----:B------:R-:W-:Y:S02]  /*2810*/  UISETP.GE.AND UP0, UPT, UR4, UR10, UPT ;  /* 0x0000000a0400728c */ /* 0x000fe4000bf06270 */
[----:B------:R-:W-:Y:S02]  /*2820*/  UIMAD.WIDE.U32 UR10, UR4, UR8, URZ ;  /* 0x00000008040a72a5 */ /* 0x000fe4000f8e00ff */
[----:B------:R-:W-:-:S02]  /*2830*/  UISETP.GE.OR UP0, UPT, UR5, UR12, UP0 ;  /* 0x0000000c0500728c */ /* 0x000fc40008706670 */
[----:B------:R-:W-:Y:S02]  /*2840*/  UIMAD.WIDE.U32 UR14, UR5, UR8, URZ ;  /* 0x00000008050e72a5 */ /* 0x000fe4000f8e00ff */
[----:B------:R-:W-:Y:S01]  /*2850*/  UIADD3 UR12, UPT, UPT, -UR5, URZ, URZ ;  /* 0x000000ff050c7290 */ /* 0x000fe2000fffe1ff */
[----:B------:R-:W-:Y:S01]  /*2860*/  UMOV UR10, UR11 ;  /* 0x0000000b000a7c82 */ /* 0x000fe20008000000 */
[----:B------:R-:W-:Y:S02]  /*2870*/  UIADD3 UR11, UPT, UPT, -UR4, URZ, URZ ;  /* 0x000000ff040b7290 */ /* 0x000fe4000fffe1ff */
[----:B------:R-:W-:-:S03]  /*2880*/  USHF.R.U32.HI UR10, URZ, UR9, UR10 ;  /* 0x00000009ff0a7299 */ /* 0x000fc6000801160a */
[----:B------:R-:W-:Y:S01]  /*2890*/  @!UP0 UMOV UR8, UR15 ;  /* 0x0000000f00088c82 */ /* 0x000fe20008000000 */
[----:B------:R-:W-:Y:S02]  /*28a0*/  UIMAD UR11, UR18, UR11, UR31 ;  /* 0x0000000b120b72a4 */ /* 0x000fe4000f8e021f */
[----:B------:R-:W-:Y:S02]  /*28b0*/  USEL UR10, UR4, UR10, !UP3 ;  /* 0x0000000a040a7287 */ /* 0x000fe4000d800000 */
[----:B------:R-:W-:Y:S02]  /*28c0*/  @!UP0 USHF.R.U32.HI UR8, URZ, UR9, UR8 ;  /* 0x00000009ff088299 */ /* 0x000fe40008011608 */
[----:B------:R-:W-:Y:S02]  /*28d0*/  UIADD3 UR9, UPT, UPT, -UR10, URZ, URZ ;  /* 0x000000ff0a097290 */ /* 0x000fe4000fffe1ff */
[----:B------:R-:W-:Y:S02]  /*28e0*/  @!UP0 USEL UR8, UR5, UR8, !UP3 ;  /* 0x0000000805088287 */ /* 0x000fe4000d800000 */
[----:B------:R-:W-:-:S02]  /*28f0*/  UIMAD UR9, UR42, UR9, UR4 ;  /* 0x000000092a0972a4 */ /* 0x000fc4000f8e0204 */
[----:B------:R-:W-:Y:S02]  /*2900*/  @!UP0 UIADD3 UR10, UPT, UPT, UR10, -UR8, URZ ;  /* 0x800000080a0a8290 */ /* 0x000fe4000fffe0ff */
[----:B------:R-:W-:Y:S02]  /*2910*/  @!UP0 UIMAD UR8, UR9, UR7, UR8 ;  /* 0x00000007090882a4 */ /* 0x000fe4000f8e0208 */
[----:B------:R-:W-:Y:S02]  /*2920*/  @!UP0 UIMAD UR4, UR42, UR10, UR5 ;  /* 0x0000000a2a0482a4 */ /* 0x000fe4000f8e0205 */
[----:B------:R-:W-:Y:S02]  /*2930*/  UIMAD UR7, UR20, UR12, UR37 ;  /* 0x0000000c140772a4 */ /* 0x000fe4000f8e0225 */
[----:B------:R-:W-:Y:S01]  /*2940*/  UIMAD UR31, UR4, UR18, UR11 ;  /* 0x00000012041f72a4 */ /* 0x000fe2000f8e020b */
[----:B------:R-:W-:Y:S02]  /*2950*/  @!UP0 UMOV UR5, UR8 ;  /* 0x0000000800058c82 */ /* 0x000fe40008000000 */
[----:B------:R-:W-:-:S12]  /*2960*/  UIMAD UR37, UR5, UR20, UR7 ;  /* 0x00000014052572a4 */ /* 0x000fd8000f8e0207 */
.L_x_41:
[----:B------:R-:W2:Y:S02]  /*2970*/  LDCU UR4, c[0x0][0xb30] ;  /* 0x00016600ff0477ac */ /* 0x000ea40008000800 */
[----:B--2---:R-:W-:-:S09]  /*2980*/  UISETP.NE.AND UP0, UPT, UR4, 0x1, UPT ;  /* 0x000000010400788c */ /* 0x004fd2000bf05270 */
[----:B------:R-:W-:Y:S05]  /*2990*/  BRA.U UP0, `(.L_x_42) ;  /* 0x0000000100447547 */ /* 0x000fea000b800000 */
[----:B------:R-:W2:Y:S01]  /*29a0*/  LDCU.128 UR16, c[0x0][0xb10] ;  /* 0x00016200ff1077ac */ /* 0x000ea20008000c00 */
[----:B------:R-:W3:Y:S01]  /*29b0*/  LDCU UR10, c[0x0][0xb0c] ;  /* 0x00016180ff0a77ac */ /* 0x000ee20008000800 */
[----:B------:R-:W4:Y:S01]  /*29c0*/  LDCU UR7, c[0x0][0xb20] ;  /* 0x00016400ff0777ac */ /* 0x000f220008000800 */
[----:B--2---:R-:W-:Y:S02]  /*29d0*/  UIMAD.WIDE.U32 UR8, UR37, UR16, URZ ;  /* 0x00000010250872a5 */ /* 0x004fe4000f8e00ff */
[----:B------:R-:W-:Y:S02]  /*29e0*/  UIMAD.WIDE.U32 UR4, UR31, UR19, URZ ;  /* 0x000000131f0472a5 */ /* 0x000fe4000f8e00ff */
[----:B---3--:R-:W-:Y:S02]  /*29f0*/  UISETP.NE.AND UP2, UPT, UR10, 0x1, UPT ;  /* 0x000000010a00788c */ /* 0x008fe4000bf45270 */
[----:B------:R-:W-:Y:S01]  /*2a00*/  UISETP.NE.AND UP0, UPT, UR18, 0x1, UPT ;  /* 0x000000011200788c */ /* 0x000fe2000bf05270 */
[----:B------:R-:W-:-:S02]  /*2a10*/  UMOV UR8, UR9 ;  /* 0x0000000900087c82 */ /* 0x000fc40008000000 */
[----:B------:R-:W-:Y:S01]  /*2a20*/  UMOV UR4, UR5 ;  /* 0x0000000500047c82 */ /* 0x000fe20008000000 */
[----:B------:R-:W-:Y:S02]  /*2a30*/  USHF.R.U32.HI UR17, URZ, UR17, UR8 ;  /* 0x00000011ff117299 */ /* 0x000fe40008011608 */
[----:B----4-:R-:W-:Y:S02]  /*2a40*/  USHF.R.U32.HI UR4, URZ, UR7, UR4 ;  /* 0x00000007ff047299 */ /* 0x010fe40008011604 */
[----:B------:R-:W-:Y:S02]  /*2a50*/  USEL UR5, UR37, UR17, !UP2 ;  /* 0x0000001125057287 */ /* 0x000fe4000d000000 */
[----:B------:R-:W-:-:S04]  /*2a60*/  USEL UR4, UR31, UR4, !UP0 ;  /* 0x000000041f047287 */ /* 0x000fc8000c000000 */
[----:B------:R-:W-:Y:S02]  /*2a70*/  UIADD3 UR7, UPT, UPT, UR5, -UR4, URZ ;  /* 0x8000000405077290 */ /* 0x000fe4000fffe0ff */
[----:B------:R-:W-:Y:S02]  /*2a80*/  UIADD3 UR4, UPT, UPT, -UR5, UR4, URZ ;  /* 0x0000000405047290 */ /* 0x000fe4000fffe1ff */
[----:B------:R-:W-:Y:S02]  /*2a90*/  UIMAD UR31, UR7, UR18, UR31 ;  /* 0x00000012071f72a4 */ /* 0x000fe4000f8e021f */
[----:B------:R-:W-:-:S12]  /*2aa0*/  UIMAD UR37, UR4, UR10, UR37 ;  /* 0x0000000a042572a4 */ /* 0x000fd8000f8e0225 */
.L_x_42:
[----:B------:R-:W-:Y:S01]  /*2ab0*/  VIADD R11, R11, 0x1 ;  /* 0x000000010b0b7836 */ /* 0x000fe20000000000 */
[----:B------:R-:W-:Y:S02]  /*2ac0*/  R2UR UR5, R83 ;  /* 0x00000000530572ca */ /* 0x000fe400000e0000 */
[----:B------:R-:W-:Y:S02]  /*2ad0*/  R2UR UR4, R82 ;  /* 0x00000000520472ca */ /* 0x000fe400000e0000 */
[C---:B------:R-:W-:Y:S02]  /*2ae0*/  ISETP.NE.AND P0, PT, R11.reuse, 0x2, PT ;  /* 0x000000020b00780c */ /* 0x040fe40003f05270 */
[----:B------:R-:W-:Y:S02]  /*2af0*/  PLOP3.LUT P1, PT, PT, PT, PT, 0x80, 0x8 ;  /* 0x000000000008781c */ /* 0x000fe40003f2f070 */
[----:B------:R-:W-:Y:S02]  /*2b00*/  SEL R3, RZ, 0x1, P0 ;  /* 0x00000001ff037807 */ /* 0x000fe40000000000 */
[----:B------:R-:W-:-:S02]  /*2b10*/  SEL R11, R11, RZ, P0 ;  /* 0x000000ff0b0b7207 */ /* 0x000fc40000000000 */
[----:B------:R-:W-:Y:S01]  /*2b20*/  LOP3.LUT R10, R10, R3, RZ, 0x3c, !PT ;  /* 0x000000030a0a7212 */ /* 0x000fe200078e3cff */
[----:B------:R-:W-:Y:S02]  /*2b30*/  UIADD3 UR16, UPT, UPT, UR37, UR5, URZ ;  /* 0x0000000525107290 */ /* 0x000fe4000fffe0ff */
[----:B------:R-:W-:Y:S01]  /*2b40*/  UIADD3 UR20, UPT, UPT, UR31, UR4, URZ ;  /* 0x000000041f147290 */ /* 0x000fe2000fffe0ff */
[----:B------:R-:W-:Y:S11]  /*2b50*/  BRA.U UP1, `(.L_x_43) ;  /* 0xfffffff101387547 */ /* 0x000ff6000b83ffff */
[----:B------:R-:W-:Y:S01]  /*2b60*/  UIADD3 UR13, UPT, UPT, UR13, 0x80, URZ ;  /* 0x000000800d0d7890 */ /* 0x000fe2000fffe0ff */
[----:B------:R-:W-:-:S03]  /*2b70*/  SHF.L.U32 R3, R12, 0x1f, RZ ;  /* 0x0000001f0c037819 */ /* 0x000fc600000006ff */
[----:B------:R-:W-:-:S09]  /*2b80*/  ULEA UR4, UR6, UR13, 0x3 ;  /* 0x0000000d06047291 */ /* 0x000fd2000f8e18ff */
[----:B------:R-:W2:Y:S02]  /*2b90*/  SYNCS.PHASECHK.TRANS64.TRYWAIT P0, [UR4], R3 ;  /* 0x00000003ff0075a7 */ /* 0x000ea40008001104 */
[----:B--2---:R-:W-:Y:S05]  /*2ba0*/  @!P0 BRA `(.L_x_44) ;  /* 0x0000007800108947 */ /* 0x004fea0003800000 */
.L_x_167:
[----:B------:R-:W-:-:S04]  /*2bb0*/  UIADD3 UR4, UPT, UPT, UR6, 0x1, URZ ;  /* 0x0000000106047890 */ /* 0x000fc8000fffe0ff */
[----:B------:R-:W-:-:S04]  /*2bc0*/  UISETP.NE.AND UP0, UPT, UR4, 0x10, UPT ;  /* 0x000000100400788c */ /* 0x000fc8000bf05270 */
[----:B------:R-:W-:Y:S02]  /*2bd0*/  USEL UR6, URZ, 0x1, UP0 ;  /* 0x00000001ff067887 */ /* 0x000fe40008000000 */
[----:B------:R-:W-:-:S04]  /*2be0*/  USEL UR4, UR4, URZ, UP0 ;  /* 0x000000ff04047287 */ /* 0x000fc80008000000 */
[----:B------:R-:W-:Y:S01]  /*2bf0*/  ULEA UR5, UR4, UR13, 0x3 ;  /* 0x0000000d04057291 */ /* 0x000fe2000f8e18ff */
[----:B------:R-:W-:-:S04]  /*2c00*/  LOP3.LUT R2, R12, UR6, RZ, 0x3c, !PT ;  /* 0x000000060c027c12 */ /* 0x000fc8000f8e3cff */
[----:B-1----:R-:W-:-:S04]  /*2c10*/  SHF.L.U32 R3, R2, 0x1f, RZ ;  /* 0x0000001f02037819 */ /* 0x002fc800000006ff */
[----:B------:R-:W1:Y:S02]  /*2c20*/  SYNCS.PHASECHK.TRANS64.TRYWAIT P0, [UR5], R3 ;  /* 0x00000003ff0075a7 */ /* 0x000e640008001105 */
[----:B-1----:R-:W-:Y:S05]  /*2c30*/  @!P0 BRA `(.L_x_45) ;  /* 0x0000007800048947 */ /* 0x002fea0003800000 */
.L_x_169:
        /* <DEDUP_REMOVED lines=9> */
.L_x_171:
        /* <DEDUP_REMOVED lines=9> */
.L_x_173:
        /* <DEDUP_REMOVED lines=9> */
.L_x_175:
        /* <DEDUP_REMOVED lines=9> */
.L_x_177:
        /* <DEDUP_REMOVED lines=9> */
.L_x_179:
        /* <DEDUP_REMOVED lines=9> */
.L_x_181:
        /* <DEDUP_REMOVED lines=9> */
.L_x_183:
        /* <DEDUP_REMOVED lines=9> */
.L_x_185:
        /* <DEDUP_REMOVED lines=9> */
.L_x_187:
        /* <DEDUP_REMOVED lines=9> */
.L_x_189:
        /* <DEDUP_REMOVED lines=9> */
.L_x_191:
        /* <DEDUP_REMOVED lines=9> */
.L_x_193:
        /* <DEDUP_REMOVED lines=9> */
.L_x_195:
[----:B------:R-:W-:-:S04]  /*3390*/  UIADD3 UR4, UPT, UPT, UR4, 0x1, URZ ;  /* 0x0000000104047890 */ /* 0x000fc8000fffe0ff */
[----:B------:R-:W-:-:S04]  /*33a0*/  UISETP.NE.AND UP0, UPT, UR4, 0x10, UPT ;  /* 0x000000100400788c */ /* 0x000fc8000bf05270 */
[----:B------:R-:W-:Y:S02]  /*33b0*/  USEL UR5, URZ, 0x1, UP0 ;  /* 0x00000001ff057887 */ /* 0x000fe40008000000 */
[----:B------:R-:W-:-:S04]  /*33c0*/  USEL UR4, UR4, URZ, UP0 ;  /* 0x000000ff04047287 */ /* 0x000fc80008000000 */
[----:B------:R-:W-:Y:S01]  /*33d0*/  ULEA UR4, UR4, UR13, 0x3 ;  /* 0x0000000d04047291 */ /* 0x000fe2000f8e18ff */
[----:B-1----:R-:W-:-:S04]  /*33e0*/  LOP3.LUT R3, R2, UR5, RZ, 0x3c, !PT ;  /* 0x0000000502037c12 */ /* 0x002fc8000f8e3cff */
[----:B------:R-:W-:Y:S01]  /*33f0*/  SHF.L.U32 R3, R3, 0x1f, RZ ;  /* 0x0000001f03037819 */ /* 0x000fe200000006ff */
[----:B------:R-:W-:-:S07]  /*3400*/  IMAD.U32 R0, RZ, RZ, UR4 ;  /* 0x00000004ff007e24 */ /* 0x000fce000f8e00ff */
.L_x_59:
[----:B-1----:R1:W2:Y:S02]  /*3410*/  SYNCS.PHASECHK.TRANS64.TRYWAIT P0, [R0+URZ], R3 ;  /* 0x00000003000075a7 */ /* 0x0022a400080011ff */
[----:B--2---:R-:W-:Y:S05]  /*3420*/  @!P0 NANOSLEEP.SYNCS 0x989680 ;  /* 0x009896800000895d */ /* 0x004fea0003900000 */
[----:B------:R-:W2:Y:S02]  /*3430*/  @!P0 SYNCS.PHASECHK.TRANS64 P0, [R0+URZ], R3 ;  /* 0x00000003000085a7 */ /* 0x000ea400080010ff */
[----:B--2---:R-:W-:Y:S05]  /*3440*/  @P0 EXIT ;  /* 0x000000000000094d */ /* 0x004fea0003800000 */
[----:B------:R-:W-:Y:S05]  /*3450*/  BRA `(.L_x_59) ;  /* 0xfffffffc00ec7947 */ /* 0x000fea000383ffff */
.L_x_23:
[----:B------:R-:W1:Y:S02]  /*3460*/  S2UR UR4, SR_CgaCtaId ;  /* 0x00000000000479c3 */ /* 0x000e640000008800 */
[----:B-1----:R-:W-:-:S04]  /*3470*/  UISETP.NE.AND UP0, UPT, UR4, URZ, UPT ;  /* 0x000000ff0400728c */ /* 0x002fc8000bf05270 */
[----:B------:R-:W-:-:S09]  /*3480*/  UISETP.NE.OR UP0, UPT, UR13, 0x1, UP0 ;  /* 0x000000010d00788c */ /* 0x000fd20008705670 */
[----:B------:R-:W-:Y:S05]  /*3490*/  BRA.U UP0, `(.L_x_60) ;  /* 0x00000005004c7547 */ /* 0x000fea000b800000 */
[----:B------:R-:W1:Y:S01]  /*34a0*/  S2UR UR5, SR_CgaCtaId ;  /* 0x00000000000579c3 */ /* 0x000e620000008800 */
[----:B------:R-:W-:Y:S01]  /*34b0*/  UMOV UR4, 0x400 ;  /* 0x0000040000047882 */ /* 0x000fe20000000000 */
[----:B------:R-:W-:Y:S01]  /*34c0*/  ISETP.GE.U32.AND P2, PT, R3, 0x4, PT ;  /* 0x000000040300780c */ /* 0x000fe20003f46070 */
[----:B------:R-:W-:Y:S01]  /*34d0*/  IMAD.MOV.U32 R12, RZ, RZ, 0x1 ;  /* 0x00000001ff0c7424 */ /* 0x000fe200078e00ff */
[----:B------:R-:W-:Y:S02]  /*34e0*/  CS2R R10, SRZ ;  /* 0x00000000000a7805 */ /* 0x000fe4000001ff00 */
[----:B------:R-:W-:Y:S01]  /*34f0*/  CS2R R8, SRZ ;  /* 0x0000000000087805 */ /* 0x000fe2000001ff00 */
[----:B-1----:R-:W-:-:S03]  /*3500*/  ULEA UR6, UR5, UR4, 0x18 ;  /* 0x0000000405067291 */ /* 0x002fc6000f8ec0ff */
[----:B------:R-:W-:-:S09]  /*3510*/  UMOV UR5, URZ ;  /* 0x000000ff00057c82 */ /* 0x000fd20008000000 */
.L_x_64:
[----:B------:R-:W-:Y:S02]  /*3520*/  LEA R0, R8, UR6, 0x3 ;  /* 0x0000000608007c11 */ /* 0x000fe4000f8e18ff */
[----:B------:R-:W-:-:S03]  /*3530*/  SHF.L.U32 R5, R9, 0x1f, RZ ;  /* 0x0000001f09057819 */ /* 0x000fc600000006ff */
[----:B------:R-:W-:Y:S01]  /*3540*/  VIADD R4, R0, 0x1c0 ;  /* 0x000001c000047836 */ /* 0x000fe20000000000 */
[----:B------:R-:W1:Y:S02]  /*3550*/  SYNCS.PHASECHK.TRANS64.TRYWAIT P0, [R0+URZ+0x1b0], R5 ;  /* 0x0001b005000075a7 */ /* 0x000e6400080011ff */
[----:B-1----:R-:W-:Y:S05]  /*3560*/  @!P0 BRA `(.L_x_61) ;  /* 0x0000007400088947 */ /* 0x002fea0003800000 */
.L_x_196:
[----:B------:R-:W-:Y:S01]  /*3570*/  ULEA UR4, UR5, UR6, 0x3 ;  /* 0x0000000605047291 */ /* 0x000fe2000f8e18ff */
[----:B------:R-:W-:Y:S01]  /*3580*/  PRMT R4, RZ, 0x654, R4 ;  /* 0x00000654ff047816 */ /* 0x000fe20000000004 */
[----:B-1----:R-:W-:Y:S01]  /*3590*/  @!P2 IMAD.MOV.U32 R5, RZ, RZ, 0x10 ;  /* 0x00000010ff05a424 */ /* 0x002fe200078e00ff */
[----:B------:R-:W-:Y:S01]  /*35a0*/  SHF.L.U32 R7, R12, 0x1f, RZ ;  /* 0x0000001f0c077819 */ /* 0x000fe200000006ff */
[----:B------:R-:W-:Y:S01]  /*35b0*/  UIADD3 UR7, UPT, UPT, UR4, 0x150, URZ ;  /* 0x0000015004077890 */ /* 0x000fe2000fffe0ff */
[----:B------:R1:W-:Y:S05]  /*35c0*/  SYNCS.ARRIVE.TRANS64.RED.A1T0 RZ, [R4+URZ], RZ ;  /* 0x000000ff04ff79a7 */ /* 0x0003ea00081004ff */
[----:B------:R-:W-:Y:S01]  /*35d0*/  IMAD.U32 R0, RZ, RZ, UR7 ;  /* 0x00000007ff007e24 */ /* 0x000fe2000f8e00ff */
[----:B------:R-:W2:Y:S04]  /*35e0*/  SYNCS.PHASECHK.TRANS64.TRYWAIT P0, [UR4+0x160], R7 ;  /* 0x00016007ff0075a7 */ /* 0x000ea80008001104 */
[----:B------:R-:W-:Y:S01]  /*35f0*/  PRMT R13, R3, 0x654, R0 ;  /* 0x00000654030d7816 */ /* 0x000fe20000000000 */
[----:B-12---:R-:W-:Y:S06]  /*3600*/  @!P0 BRA `(.L_x_62) ;  /* 0x0000007000f48947 */ /* 0x006fec0003800000 */
.L_x_198:
[----:B------:R-:W-:Y:S01]  /*3610*/  ULEA UR8, UR5, UR6, 0x4 ;  /* 0x0000000605087291 */ /* 0x000fe2000f8e20ff */
[----:B------:R-:W-:Y:S01]  /*3620*/  SEL R2, R13, R2, !P2 ;  /* 0x000000020d027207 */ /* 0x000fe20005000000 */
[----:B------:R-:W-:Y:S01]  /*3630*/  UIADD3 UR9, UPT, UPT, UR4, 0x150, URZ ;  /* 0x0000015004097890 */ /* 0x000fe2000fffe0ff */
[----:B-1----:R-:W-:Y:S01]  /*3640*/  LEA R0, R11, UR6, 0x3 ;  /* 0x000000060b007c11 */ /* 0x002fe2000f8e18ff */
[----:B------:R-:W-:Y:S01]  /*3650*/  UIADD3 UR8, UPT, UPT, UR8, 0x1e0, URZ ;  /* 0x000001e008087890 */ /* 0x000fe2000fffe0ff */
[----:B------:R1:W-:Y:S01]  /*3660*/  @!P2 SYNCS.ARRIVE.TRANS64.RED RZ, [R2+URZ], R5 ;  /* 0x0000000502ffa9a7 */ /* 0x0003e200080004ff */
[----:B------:R-:W-:Y:S01]  /*3670*/  UIADD3 UR4, UPT, UPT, UR5, 0x1, URZ ;  /* 0x0000000105047890 */ /* 0x000fe2000fffe0ff */
[----:B------:R-:W-:-:S03]  /*3680*/  VIADD R8, R8, 0x1 ;  /* 0x0000000108087836 */ /* 0x000fc60000000000 */
[----:B------:R-:W-:Y:S02]  /*3690*/  UISETP.NE.AND UP0, UPT, UR4, 0x2, UPT ;  /* 0x000000020400788c */ /* 0x000fe4000bf05270 */
[----:B------:R-:W-:Y:S01]  /*36a0*/  ISETP.NE.AND P0, PT, R8, 0x2, PT ;  /* 0x000000020800780c */ /* 0x000fe20003f05270 */
[----:B------:R-:W-:Y:S06]  /*36b0*/  UGETNEXTWORKID.BROADCAST [UR8], [UR9] ;  /* 0x00000000080073ca */ /* 0x000fec0008000100 */
[----:B------:R-:W-:Y:S02]  /*36c0*/  USEL UR7, URZ, 0x1, UP0 ;  /* 0x00000001ff077887 */ /* 0x000fe40008000000 */
[----:B------:R-:W-:-:S04]  /*36d0*/  USEL UR5, UR4, URZ, UP0 ;  /* 0x000000ff04057287 */ /* 0x000fc80008000000 */
[----:B------:R-:W-:Y:S02]  /*36e0*/  LOP3.LUT R12, R12, UR7, RZ, 0x3c, !PT ;  /* 0x000000070c0c7c12 */ /* 0x000fe4000f8e3cff */
[----:B-1----:R-:W-:-:S04]  /*36f0*/  SHF.L.U32 R5, R10, 0x1f, RZ ;  /* 0x0000001f0a057819 */ /* 0x002fc800000006ff */
[----:B------:R-:W1:Y:S02]  /*3700*/  SYNCS.PHASECHK.TRANS64.TRYWAIT P1, [R0+URZ+0x150], R5 ;  /* 0x00015005000075a7 */ /* 0x000e6400080211ff */
[----:B-1----:R-:W-:Y:S05]  /*3710*/  @!P1 BRA `(.L_x_63) ;  /* 0x0000007000c89947 */ /* 0x002fea0003800000 */
.L_x_199:
[C---:B------:R-:W-:Y:S01]  /*3720*/  LEA R4, R11.reuse, UR6, 0x4 ;  /* 0x000000060b047c11 */ /* 0x040fe2000f8e20ff */
[----:B-1----:R-:W-:Y:S01]  /*3730*/  VIADD R0, R0, 0x160 ;  /* 0x0000016000007836 */ /* 0x002fe20000000000 */
[----:B------:R-:W-:Y:S01]  /*3740*/  SEL R8, R8, RZ, P0 ;  /* 0x000000ff08087207 */ /* 0x000fe20000000000 */
[----:B------:R-:W-:-:S03]  /*3750*/  VIADD R11, R11, 0x1 ;  /* 0x000000010b0b7836 */ /* 0x000fc60000000000 */
[----:B------:R-:W1:Y:S01]  /*3760*/  LDS.128 R4, [R4+0x1e0] ;  /* 0x0001e00004047984 */ /* 0x000e620000000c00 */
[----:B------:R-:W-:Y:S02]  /*3770*/  PRMT R0, RZ, 0x654, R0 ;  /* 0x00000654ff007816 */ /* 0x000fe40000000000 */
[C---:B------:R-:W-:Y:S01]  /*3780*/  ISETP.NE.AND P1, PT, R11.reuse, 0x2, PT ;  /* 0x000000020b00780c */ /* 0x040fe20003f25270 */
[----:B------:R-:W-:Y:S01]  /*3790*/  @!PT LDS RZ, [RZ] ;  /* 0x00000000fffff984 */ /* 0x000fe20000000800 */
[----:B------:R-:W-:Y:S01]  /*37a0*/  @!PT LDS RZ, [RZ] ;  /* 0x00000000fffff984 */ /* 0x000fe20000000800 */
[----:B------:R-:W-:Y:S01]  /*37b0*/  @!PT LDS RZ, [RZ] ;  /* 0x00000000fffff984 */ /* 0x000fe20000000800 */
[----:B------:R-:W-:Y:S01]  /*37c0*/  @!PT LDS RZ, [RZ] ;  /* 0x00000000fffff984 */ /* 0x000fe20000000800 */
[----:B------:R2:W-:Y:S06]  /*37d0*/  MEMBAR.ALL.CTA ;  /* 0x0000000000007992 */ /* 0x0005ec0000008000 */
[----:B--2---:R-:W2:Y:S01]  /*37e0*/  FENCE.VIEW.ASYNC.S ;  /* 0x00000000000073c6 */ /* 0x004ea20000000000 */
[----:B------:R-:W-:Y:S01]  /*37f0*/  SEL R11, R11, RZ, P1 ;  /* 0x000000ff0b0b7207 */ /* 0x000fe20000800000 */
[----:B--2---:R2:W-:Y:S01]  /*3800*/  SYNCS.ARRIVE.TRANS64.RED.A1T0 RZ, [R0+URZ], RZ ;  /* 0x000000ff00ff79a7 */ /* 0x0045e200081004ff */
[----:B-1----:R-:W-:-:S02]  /*3810*/  LOP3.LUT P3, RZ, R6, 0x1, RZ, 0xc0, !PT ;  /* 0x0000000106ff7812 */ /* 0x002fc4000786c0ff */
[----:B------:R-:W-:-:S04]  /*3820*/  SEL R5, RZ, 0x1, P1 ;  /* 0x00000001ff057807 */ /* 0x000fc80000800000 */
[----:B------:R-:W-:Y:S02]  /*3830*/  LOP3.LUT R10, R10, R5, RZ, 0x3c, !PT ;  /* 0x000000050a0a7212 */ /* 0x000fe400078e3cff */
[----:B--2---:R-:W-:-:S04]  /*3840*/  SEL R0, RZ, 0x1, P0 ;  /* 0x00000001ff007807 */ /* 0x004fc80000000000 */
[----:B------:R-:W-:Y:S01]  /*3850*/  LOP3.LUT R9, R9, R0, RZ, 0x3c, !PT ;  /* 0x0000000009097212 */ /* 0x000fe200078e3cff */
[----:B------:R-:W-:Y:S06]  /*3860*/  @P3 BRA `(.L_x_64) ;  /* 0xfffffffc002c3947 */ /* 0x000fec000383ffff */
[----:B------:R-:W-:Y:S01]  /*3870*/  ULEA UR4, UR5, UR6, 0x3 ;  /* 0x0000000605047291 */ /* 0x000fe2000f8e18ff */
[----:B------:R-:W-:-:S08]  /*3880*/  SHF.L.U32 R3, R12, 0x1f, RZ ;  /* 0x0000001f0c037819 */ /* 0x000fd000000006ff */
[----:B------:R-:W1:Y:S02]  /*3890*/  SYNCS.PHASECHK.TRANS64 P0, [UR4+0x160], R3 ;  /* 0x00016003ff0075a7 */ /* 0x000e640008001004 */
[----:B-1----:R-:W-:Y:S05]  /*38a0*/  @P0 BRA `(.L_x_65) ;  /* 0x0000000000080947 */ /* 0x002fea0003800000 */
[----:B------:R-:W1:Y:S02]  /*38b0*/  SYNCS.PHASECHK.TRANS64.TRYWAIT P0, [UR4+0x160], R3 ;  /* 0x00016003ff0075a7 */ /* 0x000e640008001104 */
[----:B-1----:R-:W-:Y:S05]  /*38c0*/  @!P0 BRA `(.L_x_66) ;  /* 0x0000007000708947 */ /* 0x002fea0003800000 */
.L_x_65:
[----:B------:R-:W-:-:S04]  /*38d0*/  UIADD3 UR7, UPT, UPT, UR5, 0x1, URZ ;  /* 0x0000000105077890 */ /* 0x000fc8000fffe0ff */
[----:B------:R-:W-:-:S04]  /*38e0*/  UISETP.NE.AND UP0, UPT, UR7, 0x2, UPT ;  /* 0x000000020700788c */ /* 0x000fc8000bf05270 */
[----:B------:R-:W-:Y:S02]  /*38f0*/  USEL UR8, URZ, 0x1, UP0 ;  /* 0x00000001ff087887 */ /* 0x000fe40008000000 */
[----:B------:R-:W-:-:S04]  /*3900*/  USEL UR7, UR7, URZ, UP0 ;  /* 0x000000ff07077287 */ /* 0x000fc80008000000 */
[----:B------:R-:W-:Y:S01]  /*3910*/  ULEA UR7, UR7, UR6, 0x3 ;  /* 0x0000000607077291 */ /* 0x000fe2000f8e18ff */
[----:B-1----:R-:W-:-:S04]  /*3920*/  LOP3.LUT R3, R12, UR8, RZ, 0x3c, !PT ;  /* 0x000000080c037c12 */ /* 0x002fc8000f8e3cff */
[----:B------:R-:W-:-:S04]  /*3930*/  SHF.L.U32 R0, R3, 0x1f, RZ ;  /* 0x0000001f03007819 */ /* 0x000fc800000006ff */
[----:B------:R-:W1:Y:S02]  /*3940*/  SYNCS.PHASECHK.TRANS64 P0, [UR7+0x160], R0 ;  /* 0x00016000ff0075a7 */ /* 0x000e640008001007 */
[----:B-1----:R-:W-:Y:S05]  /*3950*/  @P0 EXIT ;  /* 0x000000000000094d */ /* 0x002fea0003800000 */
[----:B------:R-:W-:Y:S02]  /*3960*/  SHF.L.U32 R3, R3, 0x1f, RZ ;  /* 0x0000001f03037819 */ /* 0x000fe400000006ff */
[----:B------:R-:W-:-:S07]  /*3970*/  MOV R0, UR7 ;  /* 0x0000000700007c02 */ /* 0x000fce0008000f00 */
.L_x_67:
[----:B-1----:R1:W2:Y:S02]  /*3980*/  SYNCS.PHASECHK.TRANS64.TRYWAIT P0, [R0+URZ+0x160], R3 ;  /* 0x00016003000075a7 */ /* 0x0022a400080011ff */
[----:B--2---:R-:W-:Y:S05]  /*3990*/  @!P0 NANOSLEEP.SYNCS 0x989680 ;  /* 0x009896800000895d */ /* 0x004fea0003900000 */
[----:B------:R-:W2:Y:S02]  /*39a0*/  @!P0 SYNCS.PHASECHK.TRANS64 P0, [R0+URZ+0x160], R3 ;  /* 0x00016003000085a7 */ /* 0x000ea400080010ff */
[----:B--2---:R-:W-:Y:S05]  /*39b0*/  @P0 EXIT ;  /* 0x000000000000094d */ /* 0x004fea0003800000 */
[----:B------:R-:W-:Y:S05]  /*39c0*/  BRA `(.L_x_67) ;  /* 0xfffffffc00ec7947 */ /* 0x000fea000383ffff */
.L_x_60:
[----:B------:R-:W-:Y:S05]  /*39d0*/  BRA.U UP4, `(.L_x_68) ;  /* 0x0000001104a47547 */ /* 0x000fea000b800000 */
[----:B------:R-:W1:Y:S01]  /*39e0*/  S2UR UR7, SR_CgaCtaId ;  /* 0x00000000000779c3 */ /* 0x000e620000008800 */
[----:B------:R-:W-:Y:S01]  /*39f0*/  UMOV UR4, 0x40 ;  /* 0x0000004000047882 */ /* 0x000fe20000000000 */
[----:B------:R-:W-:Y:S01]  /*3a00*/  NOP ;  /* 0x0000000000007918 */ /* 0x000fe20000000000 */
[----:B------:R-:W-:Y:S01]  /*3a10*/  UMOV UR6, 0x400 ;  /* 0x0000040000067882 */ /* 0x000fe20000000000 */
[----:B-1----:R-:W-:Y:S02]  /*3a20*/  ULEA UR5, UR7, UR4, 0x18 ;  /* 0x0000000407057291 */ /* 0x002fe4000f8ec0ff */
[----:B------:R-:W-:-:S07]  /*3a30*/  ULEA UR6, UR7, UR6, 0x18 ;  /* 0x0000000607067291 */ /* 0x000fce000f8ec0ff */
[----:B------:R-:W1:Y:S02]  /*3a40*/  LDS.U8 R3, [UR5+0x1c] ;  /* 0x00001c05ff037984 */ /* 0x000e640008000000 */
[----:B-1----:R-:W-:-:S13]  /*3a50*/  ISETP.NE.AND P0, PT, R3, RZ, PT ;  /* 0x000000ff0300720c */ /* 0x002fda0003f05270 */
[----:B------:R-:W-:Y:S05]  /*3a60*/  @P0 BRA `(.L_x_69) ;  /* 0x0000000400080947 */ /* 0x000fea0003800000 */
[----:B------:R-:W-:Y:S02]  /*3a70*/  UISETP.NE.U32.AND UP1, UPT, UR33, 0x1, UPT ;  /* 0x000000012100788c */ /* 0x000fe4000bf25070 */
[----:B------:R-:W-:-:S07]  /*3a80*/  UIADD3 UR7, UPT, UPT, UR5, 0x8, URZ ;  /* 0x0000000805077890 */ /* 0x000fce000fffe0ff */
[----:B------:R-:W-:Y:S05]  /*3a90*/  BRA.U !UP1, `(.L_x_70) ;  /* 0x00000001099c7547 */ /* 0x000fea000b800000 */
[----:B------:R-:W-:Y:S01]  /*3aa0*/  ELECT P0, URZ, PT ;  /* 0x0000000000ff782f */ /* 0x000fe20003800000 */
[----:B------:R-:W-:-:S12]  /*3ab0*/  BSSY B0, `(.L_x_70) ;  /* 0x0000025000007945 */ /* 0x000fd80003800000 */
[----:B------:R-:W-:Y:S05]  /*3ac0*/  @!P0 BRA `(.L_x_71) ;  /* 0x00000000008c8947 */ /* 0x000fea0003800000 */
[----:B------:R-:W-:-:S05]  /*3ad0*/  UMOV UR4, 0x10 ;  /* 0x0000001000047882 */ /* 0x000fca0000000000 */
[----:B------:R-:W-:Y:S04]  /*3ae0*/  DEPBAR.LE SB1, 0x36 ;  /* 0x00009d800000791a */ /* 0x000fe80000000000 */
[----:B------:R-:W1:Y:S02]  /*3af0*/  UTCATOMSWS.2CTA.FIND_AND_SET.ALIGN UP0, UR4, UR4 ;  /* 0x00000004000475e3 */ /* 0x000e640008200800 */
[----:B-1----:R-:W-:Y:S01]  /*3b00*/  MOV R10, UR4 ;  /* 0x00000004000a7c02 */ /* 0x002fe20008000f00 */
[----:B------:R-:W-:Y:S06]  /*3b10*/  BRA.U UP0, `(.L_x_72) ;  /* 0x0000000100187547 */ /* 0x000fec000b800000 */
.L_x_73:
[----:B------:R-:W-:Y:S05]  /*3b20*/  NANOSLEEP 0x64 ;  /* 0x000000640000795d */ /* 0x000fea0003800000 */
[----:B------:R-:W-:-:S05]  /*3b30*/  UMOV UR4, 0x10 ;  /* 0x0000001000047882 */ /* 0x000fca0000000000 */
[----:B------:R-:W-:Y:S04]  /*3b40*/  DEPBAR.LE SB1, 0x36 ;  /* 0x00009d800000791a */ /* 0x000fe80000000000 */
[----:B------:R-:W1:Y:S02]  /*3b50*/  UTCATOMSWS.2CTA.FIND_AND_SET.ALIGN UP0, UR4, UR4 ;  /* 0x00000004000475e3 */ /* 0x000e640008200800 */
[----:B-1----:R-:W-:Y:S01]  /*3b60*/  MOV R10, UR4 ;  /* 0x00000004000a7c02 */ /* 0x002fe20008000f00 */
[----:B------:R-:W-:Y:S05]  /*3b70*/  BRA.U !UP0, `(.L_x_73) ;  /* 0xfffffffd08e87547 */ /* 0x000fea000b83ffff */
.L_x_72:
[----:B------:R-:W1:Y:S01]  /*3b80*/  LDS R6, [UR5+0x10] ;  /* 0x00001005ff067984 */ /* 0x000e620008000800 */
[----:B------:R-:W-:Y:S01]  /*3b90*/  IMAD.U32 R3, RZ, RZ, UR6 ;  /* 0x00000006ff037e24 */ /* 0x000fe2000f8e00ff */
[----:B------:R-:W-:-:S03]  /*3ba0*/  MOV R4, UR34 ;  /* 0x0000002200047c02 */ /* 0x000fc60008000f00 */
[----:B------:R-:W-:Y:S01]  /*3bb0*/  VIADD R3, R3, 0x200 ;  /* 0x0000020003037836 */ /* 0x000fe20000000000 */
[----:B-1----:R-:W-:-:S04]  /*3bc0*/  SHF.L.U32 R6, R6, 0x1f, RZ ;  /* 0x0000001f06067819 */ /* 0x002fc800000006ff */
[----:B------:R-:W1:Y:S02]  /*3bd0*/  SYNCS.PHASECHK.TRANS64.TRYWAIT P0, [UR5+0x8], R6 ;  /* 0x00000806ff0075a7 */ /* 0x000e640008001105 */
[----:B-1----:R-:W-:Y:S05]  /*3be0*/  @P0 BRA `(.L_x_74) ;  /* 0x0000000000080947 */ /* 0x002fea0003800000 */
[----:B------:R-:W1:Y:S02]  /*3bf0*/  SYNCS.PHASECHK.TRANS64.TRYWAIT P0, [UR5+0x8], R6 ;  /* 0x00000806ff0075a7 */ /* 0x000e640008001105 */
[----:B-1----:R-:W-:Y:S05]  /*3c00*/  @!P0 BRA `(.L_x_75) ;  /* 0x0000006c00b88947 */ /* 0x002fea0003800000 */
.L_x_74:
[----:B------:R-:W-:Y:S01]  /*3c10*/  PRMT R4, R4, 0x654, R3 ;  /* 0x0000065404047816 */ /* 0x000fe20000000003 */
[----:B------:R-:W-:Y:S01]  /*3c20*/  HFMA2 R3, -RZ, RZ, 0, 5.9604644775390625e-08 ;  /* 0x00000001ff037431 */ /* 0x000fe200000001ff */
[----:B------:R-:W-:Y:S01]  /*3c30*/  UPRMT UR4, UR34, 0x654, UR7 ;  /* 0x0000065422047896 */ /* 0x000fe20008000007 */
[----:B------:R-:W-:Y:S02]  /*3c40*/  IMAD.MOV.U32 R7, RZ, RZ, 0xffff ;  /* 0x0000ffffff077424 */ /* 0x000fe400078e00ff */
[----:B-1----:R-:W-:Y:S02]  /*3c50*/  IMAD.MOV.U32 R6, RZ, RZ, 0x4 ;  /* 0x00000004ff067424 */ /* 0x002fe400078e00ff */
[----:B------:R-:W-:Y:S01]  /*3c60*/  IMAD.SHL.U32 R9, R10, 0x20, RZ ;  /* 0x000000200a097824 */ /* 0x000fe200078e00ff */
[----:B------:R-:W-:Y:S02]  /*3c70*/  MOV R5, UR4 ;  /* 0x0000000400057c02 */ /* 0x000fe40008000f00 */
[-C--:B------:R-:W-:Y:S01]  /*3c80*/  SHF.L.U32 R8, R7, R10.reuse, RZ ;  /* 0x0000000a07087219 */ /* 0x080fe200000006ff */
[----:B------:R1:W-:Y:S01]  /*3c90*/  SYNCS.ARRIVE.TRANS64.RED RZ, [UR4], R6 ;  /* 0x00000006ffff79a7 */ /* 0x0003e20008000404 */
[----:B------:R-:W-:Y:S01]  /*3ca0*/  SHF.L.U32 R7, R3, R10, RZ ;  /* 0x0000000a03077219 */ /* 0x000fe200000006ff */
[----:B------:R1:W-:Y:S04]  /*3cb0*/  STS [UR6+0x200], R9 ;  /* 0x00020009ff007988 */ /* 0x0003e80008000806 */
[----:B------:R1:W-:Y:S04]  /*3cc0*/  STAS [R4.64], R10 ;  /* 0x0000000a04007dbd */ /* 0x0003e8000c0008ff */
[----:B------:R1:W-:Y:S04]  /*3cd0*/  ATOMS.OR RZ, [UR5+0x14], R8 ;  /* 0x00001408ffff798c */ /* 0x0003e8000b000005 */
[----:B------:R1:W-:Y:S04]  /*3ce0*/  ATOMS.OR RZ, [UR5+0x18], R7 ;  /* 0x00001807ffff798c */ /* 0x0003e8000b000005 */
[----:B------:R1:W-:Y:S02]  /*3cf0*/  ATOMS.XOR RZ, [UR5+0x10], R3 ;  /* 0x00001003ffff798c */ /* 0x0003e4000b800005 */
.L_x_71:
[----:B------:R-:W-:Y:S05]  /*3d00*/  BSYNC B0 ;  /* 0x0000000000007941 */ /* 0x000fea0003800000 */
.L_x_70:
[----:B------:R-:W-:Y:S05]  /*3d10*/  BRA.U UP1, `(.L_x_76) ;  /* 0x00000001016c7547 */ /* 0x000fea000b800000 */
[----:B------:R-:W-:-:S03]  /*3d20*/  UMOV UR4, 0xffffffff ;  /* 0xffffffff00047882 */ /* 0x000fc60000000000 */
[----:B------:R-:W-:Y:S05]  /*3d30*/  BRA.DIV UR4, `(.L_x_77) ;  /* 0x0000006e04847947 */ /* 0x000fea000b800000 */
[----:B------:R-:W-:-:S13]  /*3d40*/  ELECT P0, URZ, PT ;  /* 0x0000000000ff782f */ /* 0x000fda0003800000 */
.L_x_203:
[----:B------:R-:W-:Y:S05]  /*3d50*/  @!P0 BRA `(.L_x_76) ;  /* 0x00000000005c8947 */ /* 0x000fea0003800000 */
[----:B-1----:R-:W1:Y:S02]  /*3d60*/  LDS R4, [UR5+0x10] ;  /* 0x00001005ff047984 */ /* 0x002e640008000800 */
[----:B-1----:R-:W-:-:S04]  /*3d70*/  SHF.L.U32 R4, R4, 0x1f, RZ ;  /* 0x0000001f04047819 */ /* 0x002fc800000006ff */
[----:B------:R-:W1:Y:S02]  /*3d80*/  SYNCS.PHASECHK.TRANS64.TRYWAIT P0, [UR5+0x8], R4 ;  /* 0x00000804ff0075a7 */ /* 0x000e640008001105 */
[----:B-1----:R-:W-:Y:S05]  /*3d90*/  @P0 BRA `(.L_x_78) ;  /* 0x0000000000080947 */ /* 0x002fea0003800000 */
[----:B------:R-:W1:Y:S02]  /*3da0*/  SYNCS.PHASECHK.TRANS64.TRYWAIT P0, [UR5+0x8], R4 ;  /* 0x00000804ff0075a7 */ /* 0x000e640008001105 */
[----:B-1----:R-:W-:Y:S05]  /*3db0*/  @!P0 BRA `(.L_x_79) ;  /* 0x0000006c00888947 */ /* 0x002fea0003800000 */
.L_x_78:
[----:B------:R-:W2:Y:S01]  /*3dc0*/  LDS R6, [UR6+0x200] ;  /* 0x00020006ff067984 */ /* 0x000ea20008000800 */
[----:B-1----:R-:W-:Y:S02]  /*3dd0*/  HFMA2 R3, -RZ, RZ, 0, 5.9604644775390625e-08 ;  /* 0x00000001ff037431 */ /* 0x002fe400000001ff */
[----:B------:R-:W-:Y:S01]  /*3de0*/  IMAD.MOV.U32 R4, RZ, RZ, 0xffff ;  /* 0x0000ffffff047424 */ /* 0x000fe200078e00ff */
[----:B------:R-:W-:Y:S01]  /*3df0*/  UPRMT UR4, UR34, 0x654, UR7 ;  /* 0x0000065422047896 */ /* 0x000fe20008000007 */
[----:B--2---:R-:W-:-:S03]  /*3e00*/  IMAD.SHL.U32 R5, R6, 0x20, RZ ;  /* 0x0000002006057824 */ /* 0x004fc600078e00ff */
[-C--:B------:R-:W-:Y:S02]  /*3e10*/  SHF.L.U32 R4, R4, R6.reuse, RZ ;  /* 0x0000000604047219 */ /* 0x080fe400000006ff */
[----:B------:R-:W-:Y:S01]  /*3e20*/  SHF.L.U32 R6, R3, R6, RZ ;  /* 0x0000000603067219 */ /* 0x000fe200000006ff */
[----:B------:R2:W-:Y:S04]  /*3e30*/  STS [UR6+0x200], R5 ;  /* 0x00020005ff007988 */ /* 0x0005e80008000806 */
[----:B------:R2:W-:Y:S04]  /*3e40*/  ATOMS.OR RZ, [UR5+0x14], R4 ;  /* 0x00001404ffff798c */ /* 0x0005e8000b000005 */
[----:B------:R2:W-:Y:S01]  /*3e50*/  ATOMS.OR RZ, [UR5+0x18], R6 ;  /* 0x00001806ffff798c */ /* 0x0005e2000b000005 */
[----:B------:R-:W-:Y:S03]  /*3e60*/  SYNCS.ARRIVE.TRANS64.RED.A1T0 RZ, [UR4], RZ ;  /* 0x000000ffffff79a7 */ /* 0x000fe60008100404 */
[----:B------:R2:W-:Y:S01]  /*3e70*/  ATOMS.XOR RZ, [UR5+0x10], R3 ;  /* 0x00001003ffff798c */ /* 0x0005e2000b800005 */
[----:B------:R-:W-:Y:S05]  /*3e80*/  BRA `(.L_x_76) ;  /* 0x0000000000107947 */ /* 0x000fea0003800000 */
.L_x_69:
[----:B------:R-:W-:Y:S02]  /*3e90*/  MOV R3, 0xffffffff ;  /* 0xffffffff00037802 */ /* 0x000fe40000000f00 */
[----:B------:R-:W-:-:S03]  /*3ea0*/  MOV R4, 0x3ed0 ;  /* 0x00003ed000047802 */ /* 0x000fc60000000f00 */
[----:B------:R1:W-:Y:S04]  /*3eb0*/  STS [UR6+0x200], R3 ;  /* 0x00020003ff007988 */ /* 0x0003e80008000806 */
[----:B-1---5:R-:W-:Y:S05]  /*3ec0*/  CALL.REL.NOINC `($__internal_1_$__cuda_sm10x_tcgen05_guardrail_trap_phase_invalid_during_alloc) ;  /* 0x00000074005c7944 */ /* 0x022fea0003c00000 */
.L_x_76:
[----:B------:R-:W-:Y:S05]  /*3ed0*/  WARPSYNC.ALL ;  /* 0x0000000000007948 */ /* 0x000fea0003800000 */
[----:B------:R-:W3:Y:S01]  /*3ee0*/  S2UR UR4, SR_CgaCtaId ;  /* 0x00000000000479c3 */ /* 0x000ee20000008800 */
[----:B------:R-:W-:Y:S01]  /*3ef0*/  UMOV UR17, 0x400 ;  /* 0x0000040000117882 */ /* 0x000fe20000000000 */
[----:B------:R-:W-:-:S06]  /*3f00*/  NOP ;  /* 0x0000000000007918 */ /* 0x000fcc0000000000 */
[----:B------:R-:W-:Y:S06]  /*3f10*/  BAR.ARV 0x6, 0xa0 ;  /* 0x0182800000007b1d */ /* 0x000fec0000002000 */
[----:B------:R-:W4:Y:S01]  /*3f20*/  LDCU UR6, c[0x0][0x38c] ;  /* 0x00007180ff0677ac */ /* 0x000f220008000800 */
[----:B------:R-:W-:Y:S01]  /*3f30*/  LOP3.LUT R0, R0, 0xffff, RZ, 0xc0, !PT ;  /* 0x0000ffff00007812 */ /* 0x000fe200078ec0ff */
[----:B-1----:R-:W-:Y:S01]  /*3f40*/  IMAD.MOV.U32 R9, RZ, RZ, 0x1 ;  /* 0x00000001ff097424 */ /* 0x002fe200078e00ff */
[----:B------:R-:W-:Y:S01]  /*3f50*/  LOP3.LUT R2, R2, 0xffff, RZ, 0xc0, !PT ;  /* 0x0000ffff02027812 */ /* 0x000fe200078ec0ff */
[----:B------:R-:W-:Y:S01]  /*3f60*/  IMAD.MOV.U32 R8, RZ, RZ, RZ ;  /* 0x000000ffff087224 */ /* 0x000fe200078e00ff */
[----:B------:R-:W-:Y:S01]  /*3f70*/  R2UR UR30, R0 ;  /* 0x00000000001e72ca */ /* 0x000fe200000e0000 */
[----:B------:R-:W-:Y:S01]  /*3f80*/  UMOV UR24, URZ ;  /* 0x000000ff00187c82 */ /* 0x000fe20008000000 */
[----:B------:R-:W-:Y:S01]  /*3f90*/  R2UR UR20, R2 ;  /* 0x00000000021472ca */ /* 0x000fe200000e0000 */
[----:B------:R-:W-:Y:S01]  /*3fa0*/  UMOV UR15, URZ ;  /* 0x000000ff000f7c82 */ /* 0x000fe20008000000 */
[----:B------:R-:W-:Y:S01]  /*3fb0*/  UMOV UR14, URZ ;  /* 0x000000ff000e7c82 */ /* 0x000fe20008000000 */
[----:B---3--:R-:W-:-:S02]  /*3fc0*/  ULEA UR17, UR4, UR17, 0x18 ;  /* 0x0000001104117291 */ /* 0x008fc4000f8ec0ff */
[----:B------:R-:W-:Y:S02]  /*3fd0*/  UISETP.NE.AND UP3, UPT, UR33, URZ, UPT ;  /* 0x000000ff2100728c */ /* 0x000fe4000bf65270 */
[----:B------:R-:W-:Y:S02]  /*3fe0*/  UIADD3 UR5, UPT, UPT, UR17, 0x8600, URZ ;  /* 0x0000860011057890 */ /* 0x000fe4000fffe0ff */
[----:B------:R-:W-:Y:S02]  /*3ff0*/  UIADD3 UR4, UPT, UPT, UR17, 0x28600, URZ ;  /* 0x0002860011047890 */ /* 0x000fe4000fffe0ff */
[----:B----4-:R-:W-:Y:S01]  /*4000*/  UIADD3 UR6, UPT, UPT, UR6, 0x1f, URZ ;  /* 0x0000001f06067890 */ /* 0x010fe2000fffe0ff */
[----:B--2---:R-:W1:Y:S01]  /*4010*/  LDS R3, [UR17+0x200] ;  /* 0x00020011ff037984 */ /* 0x004e620008000800 */
[----:B------:R-:W-:Y:S02]  /*4020*/  USHF.R.U32.HI UR5, URZ, 0x4, UR5 ;  /* 0x00000004ff057899 */ /* 0x000fe40008011605 */
[----:B------:R-:W-:-:S02]  /*4030*/  USHF.R.S32.HI UR25, URZ, 0x1f, UR6 ;  /* 0x0000001fff197899 */ /* 0x000fc40008011406 */
[----:B------:R-:W-:Y:S02]  /*4040*/  USHF.R.U32.HI UR4, URZ, 0x4, UR4 ;  /* 0x00000004ff047899 */ /* 0x000fe40008011604 */
[----:B------:R-:W-:Y:S02]  /*4050*/  ULEA.HI UR25, UR25, UR6, URZ, 0x5 ;  /* 0x0000000619197291 */ /* 0x000fe4000f8f28ff */
[----:B------:R-:W-:Y:S02]  /*4060*/  ULOP3.LUT UR5, UR5, 0x3fff, URZ, 0xc0, !UPT ;  /* 0x00003fff05057892 */ /* 0x000fe4000f8ec0ff */
[----:B------:R-:W-:Y:S02]  /*4070*/  USHF.R.S32.HI UR25, URZ, 0x5, UR25 ;  /* 0x00000005ff197899 */ /* 0x000fe40008011419 */
[----:B------:R-:W-:Y:S02]  /*4080*/  ULOP3.LUT UR22, UR4, 0x3fff, URZ, 0xc0, !UPT ;  /* 0x00003fff04167892 */ /* 0x000fe4000f8ec0ff */
[----:B------:R-:W-:-:S02]  /*4090*/  UISETP.LT.AND UP0, UPT, UR25, 0x1, UPT ;  /* 0x000000011900788c */ /* 0x000fc4000bf01270 */
[----:B------:R-:W-:Y:S02]  /*40a0*/  ULOP3.LUT UR21, UR5, 0x10000, URZ, 0xfc, !UPT ;  /* 0x0001000005157892 */ /* 0x000fe4000f8efcff */
[----:B------:R-:W-:Y:S02]  /*40b0*/  ULOP3.LUT UR22, UR22, 0x10000, URZ, 0xfc, !UPT ;  /* 0x0001000016167892 */ /* 0x000fe4000f8efcff */
[----:B------:R-:W-:Y:S01]  /*40c0*/  USEL UR31, UR25, 0x1, !UP0 ;  /* 0x00000001191f7887 */ /* 0x000fe2000c000000 */
[----:B------:R-:W-:Y:S01]  /*40d0*/  UMOV UR28, 0x0 ;  /* 0x00000000001c7882 */ /* 0x000fe20000000000 */
[----:B------:R-:W-:Y:S01]  /*40e0*/  UMOV UR29, 0x10200010 ;  /* 0x10200010001d7882 */ /* 0x000fe20000000000 */
[----:B------:R-:W-:Y:S01]  /*40f0*/  UMOV UR26, 0x0 ;  /* 0x00000000001a7882 */ /* 0x000fe20000000000 */
[----:B------:R-:W-:Y:S01]  /*4100*/  UMOV UR27, 0x10200010 ;  /* 0x10200010001b7882 */ /* 0x000fe20000000000 */
[----:B-1----:R-:W-:Y:S02]  /*4110*/  R2UR UR32, R3 ;  /* 0x00000000032072ca */ /* 0x002fe400000e0000 */
[----:B------:R-:W-:-:S13]  /*4120*/  CS2R R2, SRZ ;  /* 0x0000000000027805 */ /* 0x000fda000001ff00 */
.L_x_87:
[C---:B------:R-:W-:Y:S02]  /*4130*/  LEA R0, R8.reuse, UR17, 0x3 ;  /* 0x0000001108007c11 */ /* 0x040fe4000f8e18ff */
[----:B------:R-:W-:Y:S02]  /*4140*/  SHF.L.U32 R5, R3, 0x1f, RZ ;  /* 0x0000001f03057819 */ /* 0x000fe400000006ff */
[----:B------:R-:W-:Y:S02]  /*4150*/  LEA R4, R8, UR17, 0x4 ;  /* 0x0000001108047c11 */ /* 0x000fe4000f8e20ff */
[----:B------:R-:W1:Y:S02]  /*4160*/  SYNCS.PHASECHK.TRANS64.TRYWAIT P0, [R0+URZ+0x150], R5 ;  /* 0x00015005000075a7 */ /* 0x000e6400080011ff */
[----:B-1-3--:R-:W-:Y:S05]  /*4170*/  @!P0 BRA `(.L_x_80) ;  /* 0x0000006800b08947 */ /* 0x00afea0003800000 */
.L_x_204:
[----:B-1----:R-:W1:Y:S01]  /*4180*/  LDS.128 R4, [R4+0x1e0] ;  /* 0x0001e00004047984 */ /* 0x002e620000000c00 */
[----:B------:R-:W-:Y:S02]  /*4190*/  VIADD R0, R0, 0x160 ;  /* 0x0000016000007836 */ /* 0x000fe40000000000 */
[----:B------:R-:W-:Y:S01]  /*41a0*/  VIADD R8, R8, 0x1 ;  /* 0x0000000108087836 */ /* 0x000fe20000000000 */
[----:B------:R-:W-:Y:S01]  /*41b0*/  @!PT LDS RZ, [RZ] ;  /* 0x00000000fffff984 */ /* 0x000fe20000000800 */
[----:B------:R-:W-:Y:S01]  /*41c0*/  @!PT LDS RZ, [RZ] ;  /* 0x00000000fffff984 */ /* 0x000fe20000000800 */
[----:B------:R-:W-:Y:S01]  /*41d0*/  @!PT LDS RZ, [RZ] ;  /* 0x00000000fffff984 */ /* 0x000fe20000000800 */
[----:B------:R-:W-:Y:S01]  /*41e0*/  @!PT LDS RZ, [RZ] ;  /* 0x00000000fffff984 */ /* 0x000fe20000000800 */
[----:B------:R2:W-:Y:S06]  /*41f0*/  MEMBAR.ALL.CTA ;  /* 0x0000000000007992 */ /* 0x0005ec0000008000 */
[----:B--2---:R-:W2:Y:S01]  /*4200*/  FENCE.VIEW.ASYNC.S ;  /* 0x00000000000073c6 */ /* 0x004ea20000000000 */
[----:B------:R-:W-:-:S04]  /*4210*/  PRMT R0, RZ, 0x654, R0 ;  /* 0x00000654ff007816 */ /* 0x000fc80000000000 */
[----:B--2---:R2:W-:Y:S01]  /*4220*/  SYNCS.ARRIVE.TRANS64.RED.A1T0 RZ, [R0+URZ], RZ ;  /* 0x000000ff00ff79a7 */ /* 0x0045e200081004ff */
[----:B-1----:R-:W-:Y:S01]  /*4230*/  LOP3.LUT P1, RZ, R6, 0x1, RZ, 0xc0, !PT ;  /* 0x0000000106ff7812 */ /* 0x002fe2000782c0ff */
[----:B--2---:R-:W-:-:S12]  /*4240*/  BRA.U UP3, `(.L_x_81) ;  /* 0x0000000103e07547 */ /* 0x004fd8000b800000 */
[----:B------:R-:W1:Y:S01]  /*4250*/  LDCU UR4, c[0x0][0x38c] ;  /* 0x00007180ff0477ac */ /* 0x000e620008000800 */
[----:B------:R-:W-:Y:S02]  /*4260*/  PLOP3.LUT P2, PT, PT, PT, PT, 0x80, 0x8 ;  /* 0x000000000008781c */ /* 0x000fe40003f4f070 */
[----:B------:R-:W-:Y:S01]  /*4270*/  SHF.L.U32 R5, R9, 0x1f, RZ ;  /* 0x0000001f09057819 */ /* 0x000fe200000006ff */
[----:B------:R-:W-:Y:S02]  /*4280*/  ULEA UR23, UR24, UR17, 0x3 ;  /* 0x0000001118177291 */ /* 0x000fe4000f8e18ff */
[----:B------:R-:W-:Y:S02]  /*4290*/  ULEA UR18, UR24, UR32, 0x7 ;  /* 0x0000002018127291 */ /* 0x000fe4000f8e38ff */
[----:B-1----:R-:W-:-:S06]  /*42a0*/  UISETP.GE.AND UP0, UPT, UR4, 0x1, UPT ;  /* 0x000000010400788c */ /* 0x002fcc000bf06270 */
[----:B------:R-:W-:-:S05]  /*42b0*/  PLOP3.LUT P0, PT, PT, PT, UP0, 0x80, 0x8 ;  /* 0x000000000008781c */ /* 0x000fca0003f0f008 */
[----:B------:R-:W-:-:S08]  /*42c0*/  @UP0 ULEA UR4, UR15, UR17, 0x3 ;  /* 0x000000110f040291 */ /* 0x000fd0000f8e18ff */
[----:B------:R-:W-:-:S04]  /*42d0*/  @P0 SHF.L.U32 R0, R2, 0x1f, RZ ;  /* 0x0000001f02000819 */ /* 0x000fc800000006ff */
[----:B------:R1:W2:Y:S01]  /*42e0*/  @P0 SYNCS.PHASECHK.TRANS64.TRYWAIT P2, [UR4], R0 ;  /* 0x00000000ff0005a7 */ /* 0x0002a20008041104 */
[----:B------:R-:W3:Y:S02]  /*42f0*/  SYNCS.PHASECHK.TRANS64.TRYWAIT P0, [UR23+0x190], R5 ;  /* 0x00019005ff0075a7 */ /* 0x000ee40008001117 */
[----:B-123--:R-:W-:Y:S05]  /*4300*/  @!P0 BRA `(.L_x_82) ;  /* 0x0000006800608947 */ /* 0x00efea0003800000 */
.L_x_206:
[----:B------:R-:W-:Y:S01]  /*4310*/  UMOV UR19, UR14 ;  /* 0x0000000e00137c82 */ /* 0x000fe20008000000 */
[----:B------:R-:W-:Y:S05]  /*4320*/  BRA.U !UP0, `(.L_x_83) ;  /* 0x0000000108987547 */ /* 0x000fea000b800000 */
[----:B------:R-:W-:Y:S02]  /*4330*/  UIADD3 UR19, UPT, UPT, UR31, UR14, URZ ;  /* 0x0000000e1f137290 */ /* 0x000fe4000fffe0ff */
[----:B------:R-:W-:Y:S01]  /*4340*/  UPLOP3.LUT UP2, UPT, UPT, UPT, UPT, 0x40, 0x4 ;  /* 0x000000000004789c */ /* 0x000fe20003f4e870 */
[----:B------:R-:W-:Y:S01]  /*4350*/  UMOV UR16, UR25 ;  /* 0x0000001900107c82 */ /* 0x000fe20008000000 */
[----:B------:R-:W-:-:S09]  /*4360*/  UMOV UR6, UR15 ;  /* 0x0000000f00067c82 */ /* 0x000fd20008000000 */
.L_x_86:
[----:B--2---:R-:W-:Y:S01]  /*4370*/  ULEA UR5, UR6, UR17, 0x3 ;  /* 0x0000001106057291 */ /* 0x004fe2000f8e18ff */
[----:B---3--:R-:W-:Y:S11]  /*4380*/  @P2 BRA `(.L_x_84) ;  /* 0x00000000000c2947 */ /* 0x008ff60003800000 */
[----:B-1----:R-:W-:Y:S04]  /*4390*/  SHF.L.U32 R5, R2, 0x1f, RZ ;  /* 0x0000001f02057819 */ /* 0x002fe800000006ff */
[----:B------:R-:W1:Y:S02]  /*43a0*/  SYNCS.PHASECHK.TRANS64.TRYWAIT P0, [UR5], R5 ;  /* 0x00000005ff0075a7 */ /* 0x000e640008001105 */
[----:B-1----:R-:W-:Y:S05]  /*43b0*/  @!P0 BRA `(.L_x_85) ;  /* 0x00000068004c8947 */ /* 0x002fea0003800000 */
.L_x_84:
[----:B------:R-:W-:Y:S01]  /*43c0*/  UISETP.NE.AND UP0, UPT, UR16, 0x1, UPT ;  /* 0x000000011000788c */ /* 0x000fe2000bf05270 */
[----:B------:R-:W-:Y:S01]  /*43d0*/  PLOP3.LUT P2, PT, PT, PT, PT, 0x80, 0x8 ;  /* 0x000000000008781c */ /* 0x000fe20003f4f070 */
[----:B------:R-:W-:Y:S02]  /*43e0*/  UIADD3 UR4, UPT, UPT, UR6, 0x1, URZ ;  /* 0x0000000106047890 */ /* 0x000fe4000fffe0ff */
[----:B------:R-:W-:Y:S02]  /*43f0*/  ULEA UR12, UR6, UR22, 0x8 ;  /* 0x00000016060c7291 */ /* 0x000fe4000f8e40ff */
[----:B------:R-:W-:Y:S01]  /*4400*/  UISETP.NE.AND UP1, UPT, UR4, 0x10, UPT ;  /* 0x000000100400788c */ /* 0x000fe2000bf25270 */
[----:B------:R-:W-:Y:S01]  /*4410*/  PLOP3.LUT P0, PT, PT, PT, UP0, 0x80, 0x8 ;  /* 0x000000000008781c */ /* 0x000fe20003f0f008 */
[----:B------:R-:W-:Y:S02]  /*4420*/  UIADD3 UR10, UPT, UPT, UR12, 0x2, URZ ;  /* 0x000000020c0a7890 */ /* 0x000fe4000fffe0ff */
[----:B------:R-:W-:Y:S02]  /*4430*/  USEL UR7, URZ, 0x1, UP1 ;  /* 0x00000001ff077887 */ /* 0x000fe40008800000 */
[----:B------:R-:W-:Y:S02]  /*4440*/  USEL UR15, UR4, URZ, UP1 ;  /* 0x000000ff040f7287 */ /* 0x000fe40008800000 */
[----:B------:R-:W-:Y:S02]  /*4450*/  UIADD3 UR14, UPT, UPT, UR14, 0x1, URZ ;  /* 0x000000010e0e7890 */ /* 0x000fe4000fffe0ff */
[----:B------:R-:W-:Y:S01]  /*4460*/  @UP0 ULEA UR4, UR15, UR17, 0x3 ;  /* 0x000000110f040291 */ /* 0x000fe2000f8e18ff */
[----:B------:R-:W-:Y:S01]  /*4470*/  LOP3.LUT R2, R2, UR7, RZ, 0x3c, !PT ;  /* 0x0000000702027c12 */ /* 0x000fe2000f8e3cff */
[----:B------:R-:W-:Y:S01]  /*4480*/  UIADD3 UR7, UPT, UPT, UR5, 0x80, URZ ;  /* 0x0000008005077890 */ /* 0x000fe2000fffe0ff */
[----:B------:R-:W-:Y:S02]  /*4490*/  UMOV UR13, 0x80004020 ;  /* 0x80004020000d7882 */ /* 0x000fe40000000000 */
[----:B-1----:R-:W-:Y:S01]  /*44a0*/  @P0 SHF.L.U32 R0, R2, 0x1f, RZ ;  /* 0x0000001f02000819 */ /* 0x002fe200000006ff */
[----:B------:R-:W-:Y:S01]  /*44b0*/  UMOV UR5, 0x80004020 ;  /* 0x8000402000057882 */ /* 0x000fe20000000000 */
[----:B------:R-:W-:Y:S01]  /*44c0*/  UMOV UR11, 0x80004020 ;  /* 0x80004020000b7882 */ /* 0x000fe20000000000 */
[----:B------:R-:W-:Y:S01]  /*44d0*/  UMOV UR9, 0x80004020 ;  /* 0x8000402000097882 */ /* 0x000fe20000000000 */
[----:B------:R2:W3:Y:S01]  /*44e0*/  @P0 SYNCS.PHASECHK.TRANS64.TRYWAIT P2, [UR4], R0 ;  /* 0x00000000ff0005a7 */ /* 0x0004e20008041104 */
[----:B------:R-:W-:Y:S02]  /*44f0*/  ULEA UR4, UR6, UR21, 0x9 ;  /* 0x0000001506047291 */ /* 0x000fe4000f8e48ff */
[----:B------:R-:W-:Y:S02]  /*4500*/  UISETP.NE.AND UP0, UPT, UR14, UR19, UPT ;  /* 0x000000130e00728c */ /* 0x000fe4000bf05270 */
[----:B------:R-:W-:Y:S02]  /*4510*/  UIADD3 UR8, UPT, UPT, UR4, 0x2, URZ ;  /* 0x0000000204087890 */ /* 0x000fe4000fffe0ff */
[----:B------:R-:W-:Y:S01]  /*4520*/  UIADD3 UR16, UPT, UPT, UR16, -0x1, URZ ;  /* 0xffffffff10107890 */ /* 0x000fe2000fffe0ff */
[----:B------:R-:W-:Y:S02]  /*4530*/  UMOV UR6, UR15 ;  /* 0x0000000f00067c82 */ /* 0x000fe40008000000 */
[----:B------:R2:W-:Y:S01]  /*4540*/  UTCHMMA.2CTA gdesc[UR4], gdesc[UR12], tmem[UR18], tmem[UR28], idesc[UR29], UP2 ;  /* 0x00ff1c0c040075ea */ /* 0x0005e20009200012 */
[----:B------:R-:W-:Y:S03]  /*4550*/  UPLOP3.LUT UP2, UPT, UPT, UPT, UPT, 0x80, 0x8 ;  /* 0x000000000008789c */ /* 0x000fe60003f4f070 */
[----:B------:R2:W-:Y:S01]  /*4560*/  UTCHMMA.2CTA gdesc[UR8], gdesc[UR10], tmem[UR18], tmem[UR26], idesc[UR27], UPT ;  /* 0x00ff1a0a080075ea */ /* 0x0005e2000ba00012 */
[----:B------:R2:W-:Y:S01]  /*4570*/  UTCBAR.2CTA.MULTICAST [UR7], URZ, UR20 ;  /* 0x000000ff070073e9 */ /* 0x0005e20008200814 */
[----:B------:R-:W-:Y:S06]  /*4580*/  BRA.U UP0, `(.L_x_86) ;  /* 0xfffffffd00787547 */ /* 0x000fec000b83ffff */
.L_x_83:
[----:B--2---:R-:W-:Y:S01]  /*4590*/  UIADD3 UR4, UPT, UPT, UR23, 0x170, URZ ;  /* 0x0000017017047890 */ /* 0x004fe2000fffe0ff */
[----:B------:R-:W-:-:S08]  /*45a0*/  UMOV UR14, UR19 ;  /* 0x00000013000e7c82 */ /* 0x000fd00008000000 */
[----:B------:R2:W-:Y:S01]  /*45b0*/  UTCBAR.2CTA.MULTICAST [UR4], URZ, UR30 ;  /* 0x000000ff040073e9 */ /* 0x0005e2000820081e */
[----:B------:R-:W-:Y:S02]  /*45c0*/  NOP ;  /* 0x0000000000007918 */ /* 0x000fe40000000000 */
.L_x_81:
[----:B--2---:R-:W-:Y:S01]  /*45d0*/  UIADD3 UR4, UPT, UPT, UR24, 0x1, URZ ;  /* 0x0000000118047890 */ /* 0x004fe2000fffe0ff */
[----:B------:R-:W-:-:S03]  /*45e0*/  ISETP.NE.AND P0, PT, R8, 0x2, PT ;  /* 0x000000020800780c */ /* 0x000fc60003f05270 */
[----:B------:R-:W-:Y:S01]  /*45f0*/  UISETP.NE.AND UP0, UPT, UR4, 0x4, UPT ;  /* 0x000000040400788c */ /* 0x000fe2000bf05270 */
[----:B-1----:R-:W-:Y:S02]  /*4600*/  SEL R0, RZ, 0x1, P0 ;  /* 0x00000001ff007807 */ /* 0x002fe40000000000 */
[----:B------:R-:W-:Y:S01]  /*4610*/  SEL R8, R8, RZ, P0 ;  /* 0x000000ff08087207 */ /* 0x000fe20000000000 */
[----:B------:R-:W-:Y:S01]  /*4620*/  USEL UR5, URZ, 0x1, UP0 ;  /* 0x00000001ff057887 */ /* 0x000fe20008000000 */
[----:B------:R-:W-:Y:S01]  /*4630*/  LOP3.LUT R3, R3, R0, RZ, 0x3c, !PT ;  /* 0x0000000003037212 */ /* 0x000fe200078e3cff */
[----:B------:R-:W-:-:S04]  /*4640*/  USEL UR24, UR4, URZ, UP0 ;  /* 0x000000ff04187287 */ /* 0x000fc80008000000 */
[----:B------:R-:W-:Y:S01]  /*4650*/  LOP3.LUT R9, R9, UR5, RZ, 0x3c, !PT ;  /* 0x0000000509097c12 */ /* 0x000fe2000f8e3cff */
[----:B------:R-:W-:Y:S07]  /*4660*/  @P1 BRA `(.L_x_87) ;  /* 0xfffffff800b01947 */ /* 0x000fee000383ffff */
[----:B------:R-:W1:Y:S01]  /*4670*/  S2UR UR8, SR_CgaCtaId ;  /* 0x00000000000879c3 */ /* 0x000e620000008800 */
[----:B------:R-:W-:Y:S01]  /*4680*/  ELECT P0, URZ, PT ;  /* 0x0000000000ff782f */ /* 0x000fe20003800000 */
[----:B------:R-:W-:Y:S01]  /*4690*/  HFMA2 R0, -RZ, RZ, 0, 5.9604644775390625e-08 ;  /* 0x00000001ff007431 */ /* 0x000fe200000001ff */
[----:B------:R-:W-:-:S05]  /*46a0*/  UMOV UR4, 0x40 ;  /* 0x0000004000047882 */ /* 0x000fca0000000000 */
[----:B------:R-:W-:Y:S01]  /*46b0*/  UVIRTCOUNT.DEALLOC.SMPOOL 0x80 ;  /* 0x000000800000784c */ /* 0x000fe20000000000 */
[----:B------:R-:W-:Y:S02]  /*46c0*/  UISETP.NE.AND UP1, UPT, UR33, URZ, UPT ;  /* 0x000000ff2100728c */ /* 0x000fe4000bf25270 */
[----:B-1----:R-:W-:-:S09]  /*46d0*/  ULEA UR8, UR8, UR4, 0x18 ;  /* 0x0000000408087291 */ /* 0x002fd2000f8ec0ff */
[----:B------:R1:W-:Y:S01]  /*46e0*/  @P0 STS.U8 [UR8+0x1c], R0 ;  /* 0x00001c00ff000988 */ /* 0x0003e20008000008 */
[----:B------:R-:W-:Y:S05]  /*46f0*/  BRA.U UP1, `(.L_x_88) ;  /* 0x0000000101a07547 */ /* 0x000fea000b800000 */
[----:B------:R-:W-:Y:S01]  /*4700*/  UIADD3 UR7, UPT, UPT, UR17, 0x190, URZ ;  /* 0x0000019011077890 */ /* 0x000fe2000fffe0ff */
[----:B------:R-:W-:-:S03]  /*4710*/  SHF.L.U32 R3, R9, 0x1f, RZ ;  /* 0x0000001f09037819 */ /* 0x000fc600000006ff */
[----:B------:R-:W-:-:S09]  /*4720*/  ULEA UR4, UR24, UR7, 0x3 ;  /* 0x0000000718047291 */ /* 0x000fd2000f8e18ff */
[----:B------:R-:W2:Y:S02]  /*4730*/  SYNCS.PHASECHK.TRANS64.TRYWAIT P0, [UR4], R3 ;  /* 0x00000003ff0075a7 */ /* 0x000ea40008001104 */
[----:B--2---:R-:W-:Y:S05]  /*4740*/  @!P0 BRA `(.L_x_89) ;  /* 0x0000006400808947 */ /* 0x004fea0003800000 */
.L_x_209:
        /* <DEDUP_REMOVED lines=9> */
.L_x_211:
        /* <DEDUP_REMOVED lines=9> */
.L_x_213:
[----:B------:R-:W-:-:S04]  /*4870*/  UIADD3 UR4, UPT, UPT, UR4, 0x1, URZ ;  /* 0x0000000104047890 */ /* 0x000fc8000fffe0ff */
[----:B------:R-:W-:-:S04]  /*4880*/  UISETP.NE.AND UP0, UPT, UR4, 0x4, UPT ;  /* 0x000000040400788c */ /* 0x000fc8000bf05270 */
[----:B------:R-:W-:Y:S02]  /*4890*/  USEL UR5, URZ, 0x1, UP0 ;  /* 0x00000001ff057887 */ /* 0x000fe40008000000 */
[----:B------:R-:W-:-:S04]  /*48a0*/  USEL UR4, UR4, URZ, UP0 ;  /* 0x000000ff04047287 */ /* 0x000fc80008000000 */
[----:B------:R-:W-:Y:S01]  /*48b0*/  ULEA UR4, UR4, UR7, 0x3 ;  /* 0x0000000704047291 */ /* 0x000fe2000f8e18ff */
[----:B-1----:R-:W-:-:S04]  /*48c0*/  LOP3.LUT R3, R2, UR5, RZ, 0x3c, !PT ;  /* 0x0000000502037c12 */ /* 0x002fc8000f8e3cff */
[----:B------:R-:W-:Y:S01]  /*48d0*/  SHF.L.U32 R3, R3, 0x1f, RZ ;  /* 0x0000001f03037819 */ /* 0x000fe200000006ff */
[----:B------:R-:W-:-:S04]  /*48e0*/  IMAD.U32 R0, RZ, RZ, UR4 ;  /* 0x00000004ff007e24 */ /* 0x000fc8000f8e00ff */
[----:B------:R1:W2:Y:S03]  /*48f0*/  SYNCS.PHASECHK.TRANS64.TRYWAIT P0, [R0+URZ], R3 ;  /* 0x00000003000075a7 */ /* 0x0002a600080011ff */
[----:B--2---:R-:W-:Y:S05]  /*4900*/  @!P0 NANOSLEEP.SYNCS 0x989680 ;  /* 0x009896800000895d */ /* 0x004fea0003900000 */
[----:B------:R-:W2:Y:S02]  /*4910*/  @!P0 SYNCS.PHASECHK.TRANS64 P0, [R0+URZ], R3 ;  /* 0x00000003000085a7 */ /* 0x000ea400080010ff */
[----:B--2---:R-:W-:Y:S05]  /*4920*/  @P0 BRA `(.L_x_92) ;  /* 0x0000000000200947 */ /* 0x004fea0003800000 */
.L_x_93:
[----:B--2---:R2:W4:Y:S02]  /*4930*/  SYNCS.PHASECHK.TRANS64.TRYWAIT P0, [R0+URZ], R3 ;  /* 0x00000003000075a7 */ /* 0x00452400080011ff */
[----:B----4-:R-:W-:Y:S05]  /*4940*/  @!P0 NANOSLEEP.SYNCS 0x989680 ;  /* 0x009896800000895d */ /* 0x010fea0003900000 */
[----:B------:R-:W4:Y:S02]  /*4950*/  @!P0 SYNCS.PHASECHK.TRANS64 P0, [R0+URZ], R3 ;  /* 0x00000003000085a7 */ /* 0x000f2400080010ff */
[----:B----4-:R-:W-:Y:S05]  /*4960*/  @!P0 BRA `(.L_x_93) ;  /* 0xfffffffc00f08947 */ /* 0x010fea000383ffff */
[----:B------:R-:W-:Y:S05]  /*4970*/  BRA `(.L_x_92) ;  /* 0x00000000000c7947 */ /* 0x000fea0003800000 */
.L_x_88:
[----:B------:R-:W-:-:S04]  /*4980*/  UIADD3 UR4, UPT, UPT, UR17, 0x1d0, URZ ;  /* 0x000001d011047890 */ /* 0x000fc8000fffe0ff */
[----:B------:R-:W-:-:S09]  /*4990*/  UPRMT UR4, UR34, 0x654, UR4 ;  /* 0x0000065422047896 */ /* 0x000fd20008000004 */
[----:B------:R-:W-:Y:S03]  /*49a0*/  SYNCS.ARRIVE.TRANS64.RED.A1T0 RZ, [UR4], RZ ;  /* 0x000000ffffff79a7 */ /* 0x000fe60008100404 */
.L_x_92:
[----:B-12---:R-:W-:Y:S01]  /*49b0*/  SHF.L.U32 R3, RZ, 0x1f, RZ ;  /* 0x0000001fff037819 */ /* 0x006fe200000006ff */
[----:B------:R-:W-:Y:S01]  /*49c0*/  UIADD3 UR4, UPT, UPT, UR17, 0x1d0, URZ ;  /* 0x000001d011047890 */ /* 0x000fe2000fffe0ff */
[----:B------:R-:W-:Y:S02]  /*49d0*/  PLOP3.LUT P0, PT, PT, PT, UP1, 0x80, 0x8 ;  /* 0x000000000008781c */ /* 0x000fe40003f0f018 */
[----:B------:R-:W1:Y:S02]  /*49e0*/  SYNCS.PHASECHK.TRANS64.TRYWAIT P1, [UR17+0x1d0], R3 ;  /* 0x0001d003ff0075a7 */ /* 0x000e640008021111 */
[----:B-1----:R-:W-:Y:S09]  /*49f0*/  @!P1 BRA `(.L_x_94) ;  /* 0x00000064001c9947 */ /* 0x002ff20003800000 */
.L_x_215:
[----:B------:R-:W-:Y:S01]  /*4a00*/  @!UP1 UPRMT UR4, UR34, 0x654, UR4 ;  /* 0x0000065422049896 */ /* 0x000fe20008000004 */
[----:B------:R-:W-:Y:S01]  /*4a10*/  UMOV UR5, 0xffff ;  /* 0x0000ffff00057882 */ /* 0x000fe20000000000 */
[----:B------:R-:W-:-:S07]  /*4a20*/  UMOV UR6, 0x1 ;  /* 0x0000000100067882 */ /* 0x000fce0000000000 */
[----:B------:R-:W-:Y:S01]  /*4a30*/  @!P0 SYNCS.ARRIVE.TRANS64.RED.A1T0 RZ, [UR4], RZ ;  /* 0x000000ffffff89a7 */ /* 0x000fe20008100404 */
[----:B------:R-:W-:Y:S01]  /*4a40*/  NOP ;  /* 0x0000000000007918 */ /* 0x000fe20000000000 */
[----:B-1----:R-:W1:Y:S01]  /*4a50*/  LDS R0, [UR8+0x14] ;  /* 0x00001408ff007984 */ /* 0x002e620008000800 */
[----:B------:R-:W-:-:S04]  /*4a60*/  ULOP3.LUT UR4, UR32, 0xffff, URZ, 0xc0, !UPT ;  /* 0x0000ffff20047892 */ /* 0x000fc8000f8ec0ff */
[----:B------:R-:W-:-:S04]  /*4a70*/  USHF.R.U32.HI UR4, URZ, 0x5, UR4 ;  /* 0x00000005ff047899 */ /* 0x000fc80008011604 */
[----:B------:R-:W-:Y:S02]  /*4a80*/  USHF.L.U32 UR5, UR5, UR4, URZ ;  /* 0x0000000405057299 */ /* 0x000fe400080006ff */
[----:B------:R-:W-:-:S04]  /*4a90*/  USHF.L.U32 UR4, UR6, UR4, URZ ;  /* 0x0000000406047299 */ /* 0x000fc800080006ff */
[----:B-1----:R-:W-:-:S04]  /*4aa0*/  LOP3.LUT R0, R0, UR5, RZ, 0xc0, !PT ;  /* 0x0000000500007c12 */ /* 0x002fc8000f8ec0ff */
[----:B------:R-:W-:-:S13]  /*4ab0*/  ISETP.NE.AND P0, PT, R0, UR5, PT ;  /* 0x0000000500007c0c */ /* 0x000fda000bf05270 */
[----:B------:R-:W-:Y:S05]  /*4ac0*/  @P0 BRA `(.L_x_95) ;  /* 0x0000000000580947 */ /* 0x000fea0003800000 */
[----:B------:R-:W1:Y:S02]  /*4ad0*/  LDS R0, [UR8+0x18] ;  /* 0x00001808ff007984 */ /* 0x000e640008000800 */
[----:B-1----:R-:W-:-:S04]  /*4ae0*/  LOP3.LUT R0, R0, UR4, RZ, 0xc0, !PT ;  /* 0x0000000400007c12 */ /* 0x002fc8000f8ec0ff */
[----:B------:R-:W-:-:S13]  /*4af0*/  ISETP.NE.AND P0, PT, R0, UR4, PT ;  /* 0x0000000400007c0c */ /* 0x000fda000bf05270 */
[----:B------:R-:W-:Y:S05]  /*4b00*/  @P0 BRA `(.L_x_96) ;  /* 0x00000000003c0947 */ /* 0x000fea0003800000 */
[----:B------:R-:W1:Y:S01]  /*4b10*/  S2R R2, SR_LANEID ;  /* 0x0000000000027919 */ /* 0x000e620000000000 */
[----:B------:R-:W-:Y:S01]  /*4b20*/  ULOP3.LUT UR5, URZ, UR5, URZ, 0x33, !UPT ;  /* 0x00000005ff057292 */ /* 0x000fe2000f8e33ff */
[----:B------:R-:W-:Y:S01]  /*4b30*/  LOP3.LUT R4, RZ, UR4, RZ, 0x33, !PT ;  /* 0x00000004ff047c12 */ /* 0x000fe2000f8e33ff */
[----:B------:R-:W-:Y:S02]  /*4b40*/  VOTEU.ANY UR4, UPT, PT ;  /* 0x0000000000047886 */ /* 0x000fe400038e0100 */
[----:B------:R-:W-:Y:S01]  /*4b50*/  UFLO.U32 UR4, UR4 ;  /* 0x00000004000472bd */ /* 0x000fe200080e0000 */
[----:B------:R-:W2:Y:S01]  /*4b60*/  REDUX UR6, R4 ;  /* 0x00000000040673c4 */ /* 0x000ea20000000000 */
[----:B------:R-:W-:-:S06]  /*4b70*/  IMAD.U32 R0, RZ, RZ, UR5 ;  /* 0x00000005ff007e24 */ /* 0x000fcc000f8e00ff */
[----:B------:R4:W-:Y:S01]  /*4b80*/  UTCATOMSWS.AND URZ, UR5 ;  /* 0x0000000500ff79e3 */ /* 0x0009e20008000000 */
[----:B------:R-:W3:Y:S01]  /*4b90*/  REDUX UR7, R0 ;  /* 0x00000000000773c4 */ /* 0x000ee20000000000 */
[----:B-1----:R-:W-:Y:S01]  /*4ba0*/  ISETP.EQ.U32.AND P0, PT, R2, UR4, PT ;  /* 0x0000000402007c0c */ /* 0x002fe2000bf02070 */
[----:B--2---:R-:W-:Y:S01]  /*4bb0*/  IMAD.U32 R2, RZ, RZ, UR6 ;  /* 0x00000006ff027e24 */ /* 0x004fe2000f8e00ff */
[----:B---3--:R-:W-:-:S11]  /*4bc0*/  MOV R3, UR7 ;  /* 0x0000000700037c02 */ /* 0x008fd60008000f00 */
[----:B------:R4:W-:Y:S04]  /*4bd0*/  @P0 ATOMS.AND RZ, [UR8+0x14], R3 ;  /* 0x00001403ffff098c */ /* 0x0009e8000a800008 */
[----:B------:R4:W-:Y:S01]  /*4be0*/  @P0 ATOMS.AND RZ, [UR8+0x18], R2 ;  /* 0x00001802ffff098c */ /* 0x0009e2000a800008 */
[----:B------:R-:W-:Y:S05]  /*4bf0*/  BRA `(.L_x_97) ;  /* 0x0000000000147947 */ /* 0x000fea0003800000 */
.L_x_96:
[----:B------:R-:W-:Y:S02]  /*4c00*/  MOV R2, 0x4c20 ;  /* 0x00004c2000027802 */ /* 0x000fe40000000f00 */
[----:B---3-5:R-:W-:Y:S05]  /*4c10*/  CALL.REL.NOINC `($__internal_0_$__cuda_sm10x_tcgen05_guardrail_trap_col_being_dealloced_not_returned_by_alloc) ;  /* 0x0000006400fc7944 */ /* 0x028fea0003c00000 */
[----:B------:R-:W-:Y:S05]  /*4c20*/  BRA `(.L_x_97) ;  /* 0x0000000000087947 */ /* 0x000fea0003800000 */
.L_x_95:
[----:B------:R-:W-:Y:S02]  /*4c30*/  MOV R2, 0x4c50 ;  /* 0x00004c5000027802 */ /* 0x000fe40000000f00 */
[----:B---3-5:R-:W-:Y:S05]  /*4c40*/  CALL.REL.NOINC `($__internal_2_$__cuda_sm10x_tcgen05_guardrail_trap_unallocated_columns_being_dealloced) ;  /* 0x0000006800087944 */ /* 0x028fea0003c00000 */
.L_x_97:
[----:B------:R-:W-:Y:S01]  /*4c50*/  NOP ;  /* 0x0000000000007918 */ /* 0x000fe20000000000 */
[----:B----4-:R-:W-:Y:S05]  /*4c60*/  EXIT ;  /* 0x000000000000794d */ /* 0x010fea0003800000 */
.L_x_68:
[----:B------:R-:W-:-:S09]  /*4c70*/  UISETP.NE.OR UP0, UPT, UR13, 0x3, !UP3 ;  /* 0x000000030d00788c */ /* 0x000fd2000df05670 */
[----:B------:R-:W-:Y:S05]  /*4c80*/  BRA.U UP0, `(.L_x_98) ;  /* 0x00000011005c7547 */ /* 0x000fea000b800000 */
[----:B------:R-:W1:Y:S01]  /*4c90*/  S2UR UR10, SR_CgaCtaId ;  /* 0x00000000000a79c3 */ /* 0x000e620000008800 */
[----:B------:R-:W2:Y:S01]  /*4ca0*/  LDCU UR31, c[0x0][0x370] ;  /* 0x00006e00ff1f77ac */ /* 0x000ea20008000800 */
[----:B------:R-:W-:Y:S02]  /*4cb0*/  HFMA2 R13, -RZ, RZ, 0, 0 ;  /* 0x00000000ff0d7431 */ /* 0x000fe400000001ff */
[----:B------:R-:W-:Y:S01]  /*4cc0*/  IMAD.MOV.U32 R15, RZ, RZ, 0x1 ;  /* 0x00000001ff0f7424 */ /* 0x000fe200078e00ff */
[----:B------:R-:W-:Y:S01]  /*4cd0*/  MOV R7, 0x2000 ;  /* 0x0000200000077802 */ /* 0x000fe20000000f00 */
[----:B------:R-:W2:Y:S01]  /*4ce0*/  LDCU.128 UR44, c[0x0][0xb10] ;  /* 0x00016200ff2c77ac */ /* 0x000ea20008000c00 */
[----:B------:R-:W-:Y:S01]  /*4cf0*/  IMAD.MOV.U32 R14, RZ, RZ, RZ ;  /* 0x000000ffff0e7224 */ /* 0x000fe200078e00ff */
[----:B------:R-:W3:Y:S01]  /*4d00*/  LDC.64 R16, c[0x0][0x348] ;  /* 0x0000d200ff107b82 */ /* 0x000ee20000000a00 */
[----:B------:R-:W4:Y:S01]  /*4d10*/  LDCU UR30, c[0x0][0x374] ;  /* 0x00006e80ff1e77ac */ /* 0x000f220008000800 */
[----:B------:R-:W1:Y:S06]  /*4d20*/  LDCU UR15, c[0x0][0xb0c] ;  /* 0x00016180ff0f77ac */ /* 0x000e6c0008000800 */
[----:B------:R-:W3:Y:S01]  /*4d30*/  LDC.64 R2, c[0x0][0x888] ;  /* 0x00022200ff027b82 */ /* 0x000ee20000000a00 */
[----:B------:R-:W3:Y:S01]  /*4d40*/  LDCU UR49, c[0x0][0xb20] ;  /* 0x00016400ff3177ac */ /* 0x000ee20008000800 */
[----:B------:R-:W3:Y:S06]  /*4d50*/  LDCU UR4, c[0x0][0xb30] ;  /* 0x00016600ff0477ac */ /* 0x000eec0008000800 */
[----:B------:R-:W3:Y:S01]  /*4d60*/  LDC.64 R4, c[0x0][0x890] ;  /* 0x00022400ff047b82 */ /* 0x000ee20000000a00 */
[----:B------:R-:W-:Y:S01]  /*4d70*/  UMOV UR21, 0x400 ;  /* 0x0000040000157882 */ /* 0x000fe20000000000 */
[----:B--2---:R-:W-:-:S02]  /*4d80*/  UIMAD.WIDE.U32 UR6, UR31, UR44, URZ ;  /* 0x0000002c1f0672a5 */ /* 0x004fc4000f8e00ff */
[----:B----4-:R-:W-:Y:S02]  /*4d90*/  UIMAD.WIDE.U32 UR8, UR30, UR47, URZ ;  /* 0x0000002f1e0872a5 */ /* 0x010fe4000f8e00ff */
[----:B-1----:R-:W-:Y:S02]  /*4da0*/  ULEA UR21, UR10, UR21, 0x18 ;  /* 0x000000150a157291 */ /* 0x002fe4000f8ec0ff */
[----:B------:R-:W-:Y:S02]  /*4db0*/  UPLOP3.LUT UP3, UPT, UPT, UPT, UPT, 0x40, 0x4 ;  /* 0x000000000004789c */ /* 0x000fe40003f6e870 */
[----:B------:R-:W-:Y:S02]  /*4dc0*/  UIADD3 UR37, UPT, UPT, UR21, 0x118, URZ ;  /* 0x0000011815257890 */ /* 0x000fe4000fffe0ff */
[----:B------:R-:W-:Y:S02]  /*4dd0*/  UIADD3 UR33, UPT, UPT, UR21, 0x100, URZ ;  /* 0x0000010015217890 */ /* 0x000fe4000fffe0ff */
[----:B------:R-:W-:-:S02]  /*4de0*/  UIADD3 UR25, UPT, UPT, UR21, 0x108, URZ ;  /* 0x0000010815197890 */ /* 0x000fc4000fffe0ff */
[----:B------:R-:W-:Y:S01]  /*4df0*/  UIADD3 UR17, UPT, UPT, UR21, 0x110, URZ ;  /* 0x0000011015117890 */ /* 0x000fe2000fffe0ff */
[----:B------:R-:W-:Y:S01]  /*4e00*/  UMOV UR6, UR7 ;  /* 0x0000000700067c82 */ /* 0x000fe20008000000 */
[----:B------:R-:W-:Y:S01]  /*4e10*/  UMOV UR41, UR9 ;  /* 0x0000000900297c82 */ /* 0x000fe20008000000 */
[----:B------:R-:W-:Y:S02]  /*4e20*/  UISETP.GE.AND UP0, UPT, UR42, 0x1, UPT ;  /* 0x000000012a00788c */ /* 0x000fe4000bf06270 */
[----:B------:R-:W-:Y:S01]  /*4e30*/  UISETP.NE.AND UP4, UPT, UR42, 0x1, UPT ;  /* 0x000000012a00788c */ /* 0x000fe2000bf85270 */
[----:B------:R-:W1:Y:S01]  /*4e40*/  LDCU.64 UR22, c[0x0][0xb28] ;  /* 0x00016500ff1677ac */ /* 0x000e620008000a00 */
[----:B------:R-:W-:Y:S02]  /*4e50*/  UISETP.NE.AND UP6, UPT, UR15, 0x1, UPT ;  /* 0x000000010f00788c */ /* 0x000fe4000bfc5270 */
[----:B------:R-:W-:Y:S02]  /*4e60*/  UISETP.NE.AND UP5, UPT, UR46, 0x1, UPT ;  /* 0x000000012e00788c */ /* 0x000fe4000bfa5270 */
[----:B------:R-:W-:-:S02]  /*4e70*/  UPRMT UR37, UR10, 0x654, UR37 ;  /* 0x000006540a257896 */ /* 0x000fc40008000025 */
[----:B------:R-:W-:Y:S02]  /*4e80*/  USHF.R.U32.HI UR43, URZ, UR45, UR6 ;  /* 0x0000002dff2b7299 */ /* 0x000fe40008011606 */
[----:B------:R-:W-:Y:S02]  /*4e90*/  UPRMT UR40, UR10, 0x654, UR33 ;  /* 0x000006540a287896 */ /* 0x000fe40008000021 */
[----:B------:R-:W-:Y:S02]  /*4ea0*/  UPRMT UR39, UR10, 0x654, UR25 ;  /* 0x000006540a277896 */ /* 0x000fe40008000019 */
[----:B------:R-:W-:Y:S02]  /*4eb0*/  UPRMT UR38, UR10, 0x654, UR17 ;  /* 0x000006540a267896 */ /* 0x000fe40008000011 */
[----:B---3--:R-:W-:Y:S02]  /*4ec0*/  USHF.R.U32.HI UR41, URZ, UR49, UR41 ;  /* 0x00000031ff297299 */ /* 0x008fe40008011629 */
[----:B------:R-:W-:-:S11]  /*4ed0*/  UISETP.NE.AND UP2, UPT, UR4, 0x1, UPT ;  /* 0x000000010400788c */ /* 0x000fd6000bf45270 */
.L_x_109:
[C---:B------:R-:W-:Y:S02]  /*4ee0*/  LEA R12, R14.reuse, UR21, 0x3 ;  /* 0x000000150e0c7c11 */ /* 0x040fe4000f8e18ff */
[----:B------:R-:W-:Y:S02]  /*4ef0*/  SHF.L.U32 R9, R13, 0x1f, RZ ;  /* 0x0000001f0d097819 */ /* 0x000fe400000006ff */
[----:B------:R-:W-:Y:S02]  /*4f00*/  LEA R10, R14, UR21, 0x4 ;  /* 0x000000150e0a7c11 */ /* 0x000fe4000f8e20ff */
[----:B--2---:R-:W2:Y:S02]  /*4f10*/  SYNCS.PHASECHK.TRANS64.TRYWAIT P0, [R12+URZ+0x150], R9 ;  /* 0x000150090c0075a7 */ /* 0x004ea400080011ff */
[----:B--2---:R-:W-:Y:S05]  /*4f20*/  @!P0 BRA `(.L_x_99) ;  /* 0x0000005c00e88947 */ /* 0x004fea0003800000 */
.L_x_216:
[----:B--2---:R-:W2:Y:S01]  /*4f30*/  LDS.128 R8, [R10+0x1e0] ;  /* 0x0001e0000a087984 */ /* 0x004ea20000000c00 */
[----:B------:R-:W-:Y:S01]  /*4f40*/  UISETP.GE.AND UP0, UPT, UR42, 0x1, UPT ;  /* 0x000000012a00788c */ /* 0x000fe2000bf06270 */
[----:B------:R-:W-:Y:S01]  /*4f50*/  @!PT LDS RZ, [RZ] ;  /* 0x00000000fffff984 */ /* 0x000fe20000000800 */
[----:B------:R-:W-:Y:S01]  /*4f60*/  @!PT LDS RZ, [RZ] ;  /* 0x00000000fffff984 */ /* 0x000fe20000000800 */
[----:B------:R-:W-:Y:S01]  /*4f70*/  @!PT LDS RZ, [RZ] ;  /* 0x00000000fffff984 */ /* 0x000fe20000000800 */
[----:B------:R-:W-:Y:S01]  /*4f80*/  @!PT LDS RZ, [RZ] ;  /* 0x00000000fffff984 */ /* 0x000fe20000000800 */
[----:B------:R3:W-:Y:S06]  /*4f90*/  MEMBAR.ALL.CTA ;  /* 0x0000000000007992 */ /* 0x0007ec0000008000 */
[----:B---3--:R-:W3:Y:S01]  /*4fa0*/  FENCE.VIEW.ASYNC.S ;  /* 0x00000000000073c6 */ /* 0x008ee20000000000 */
[----:B--2---:R-:W-:Y:S11]  /*4fb0*/  LOP3.LUT P0, RZ, R10, 0x1, RZ, 0xc0, !PT ;  /* 0x000000010aff7812 */ /* 0x004ff6000780c0ff */
[----:B------:R-:W-:Y:S02]  /*4fc0*/  @!UPT UIADD3 URZ, UPT, UPT, URZ, URZ, URZ ;  /* 0x000000fffffff290 */ /* 0x000fe4000fffe0ff */
[----:B---3--:R-:W-:Y:S01]  /*4fd0*/  VOTEU.ANY UP1, P0 ;  /* 0x0000000000ff7886 */ /* 0x008fe20000020100 */
[----:B------:R-:W-:Y:S11]  /*4fe0*/  PLOP3.LUT P0, PT, PT, PT, UP1, 0x80, 0x8 ;  /* 0x000000000008781c */ /* 0x000ff60003f0f018 */
[----:B------:R-:W-:Y:S02]  /*4ff0*/  @!UPT UIADD3 URZ, UPT, UPT, URZ, URZ, URZ ;  /* 0x000000fffffff290 */ /* 0x000fe4000fffe0ff */
[----:B------:R-:W-:Y:S02]  /*5000*/  @P0 SHF.R.U32.HI R0, RZ, 0x10, R9 ;  /* 0x00000010ff000819 */ /* 0x000fe40000011609 */
[----:B------:R-:W-:Y:S02]  /*5010*/  @P0 MOV R6, R8 ;  /* 0x0000000800060202 */ /* 0x000fe40000000f00 */
[----:B------:R-:W-:Y:S01]  /*5020*/  @P0 R2UR UR4, R0 ;  /* 0x00000000000402ca */ /* 0x000fe200000e0000 */
[----:B------:R-:W-:Y:S01]  /*5030*/  VIADD R0, R12, 0x160 ;  /* 0x000001600c007836 */ /* 0x000fe20000000000 */
[----:B------:R-:W-:Y:S02]  /*5040*/  @P0 LOP3.LUT R8, R9, 0xffff, RZ, 0xc0, !PT ;  /* 0x0000ffff09080812 */ /* 0x000fe400078ec0ff */
[----:B------:R-:W-:Y:S02]  /*5050*/  @P0 R2UR UR6, R6 ;  /* 0x00000000060602ca */ /* 0x000fe400000e0000 */
[----:B------:R-:W-:Y:S02]  /*5060*/  PRMT R0, RZ, 0x654, R0 ;  /* 0x00000654ff007816 */ /* 0x000fe40000000000 */
[----:B------:R-:W-:Y:S02]  /*5070*/  @P0 R2UR UR5, R8 ;  /* 0x00000000080502ca */ /* 0x000fe400000e0000 */
[----:B------:R2:W-:Y:S03]  /*5080*/  SYNCS.ARRIVE.TRANS64.RED.A1T0 RZ, [R0+URZ], RZ ;  /* 0x000000ff00ff79a7 */ /* 0x0005e600081004ff */
[----:B------:R-:W-:Y:S04]  /*5090*/  @UP1 UMOV UR29, UR4 ;  /* 0x00000004001d1c82 */ /* 0x000fe80008000000 */
[----:B------:R-:W-:Y:S04]  /*50a0*/  @UP1 UMOV UR14, UR6 ;  /* 0x00000006000e1c82 */ /* 0x000fe80008000000 */
[----:B------:R-:W-:Y:S01]  /*50b0*/  @UP1 UMOV UR13, UR5 ;  /* 0x00000005000d1c82 */ /* 0x000fe20008000000 */
[----:B------:R-:W-:Y:S05]  /*50c0*/  BRA.U !UP0, `(.L_x_100) ;  /* 0x0000000108a47547 */ /* 0x000fea000b800000 */
[----:B------:R-:W-:Y:S02]  /*50d0*/  UIMAD.WIDE.U32 UR18, UR13, UR47, URZ ;  /* 0x0000002f0d1272a5 */ /* 0x000fe4000f8e00ff */
[----:B------:R-:W-:Y:S02]  /*50e0*/  UIMAD.WIDE.U32 UR26, UR14, UR44, URZ ;  /* 0x0000002c0e1a72a5 */ /* 0x000fe4000f8e00ff */
[----:B------:R-:W-:Y:S02]  /*50f0*/  USEL UR4, UR30, UR41, !UP5 ;  /* 0x000000291e047287 */ /* 0x000fe4000e800000 */
[----:B------:R-:W-:Y:S02]  /*5100*/  USEL UR7, UR31, UR43, !UP6 ;  /* 0x0000002b1f077287 */ /* 0x000fe4000f000000 */
[----:B-1----:R-:W-:Y:S02]  /*5110*/  UIMAD.WIDE.U32 UR8, UR4, UR22, URZ ;  /* 0x00000016040872a5 */ /* 0x002fe4000f8e00ff */
[----:B------:R-:W-:Y:S01]  /*5120*/  UIMAD.WIDE.U32 UR10, UR7, UR22, URZ ;  /* 0x00000016070a72a5 */ /* 0x000fe2000f8e00ff */
[----:B------:R-:W-:Y:S02]  /*5130*/  UMOV UR5, UR19 ;  /* 0x0000001300057c82 */ /* 0x000fe40008000000 */
[----:B------:R-:W-:Y:S03]  /*5140*/  USHF.R.U32.HI UR6, URZ, UR49, UR5 ;  /* 0x00000031ff067299 */ /* 0x000fe60008011605 */
[----:B------:R-:W-:Y:S01]  /*5150*/  UMOV UR5, UR27 ;  /* 0x0000001b00057c82 */ /* 0x000fe20008000000 */
[----:B------:R-:W-:Y:S02]  /*5160*/  USEL UR6, UR13, UR6, !UP5 ;  /* 0x000000060d067287 */ /* 0x000fe4000e800000 */
[----:B------:R-:W-:Y:S03]  /*5170*/  USHF.R.U32.HI UR12, URZ, UR45, UR5 ;  /* 0x0000002dff0c7299 */ /* 0x000fe60008011605 */
[----:B------:R-:W-:Y:S02]  /*5180*/  UMOV UR5, UR9 ;  /* 0x0000000900057c82 */ /* 0x000fe40008000000 */
[----:B------:R-:W-:Y:S03]  /*5190*/  @UP4 USHF.R.U32.HI UR4, URZ, UR23, UR5 ;  /* 0x00000017ff044299 */ /* 0x000fe60008011605 */
[----:B------:R-:W-:Y:S01]  /*51a0*/  UMOV UR5, UR11 ;  /* 0x0000000b00057c82 */ /* 0x000fe20008000000 */
[----:B------:R-:W-:Y:S02]  /*51b0*/  UIMAD UR4, UR42, UR4, URZ ;  /* 0x000000042a0472a4 */ /* 0x000fe4000f8e02ff */
[----:B------:R-:W-:Y:S02]  /*51c0*/  @UP4 USHF.R.U32.HI UR7, URZ, UR23, UR5 ;  /* 0x00000017ff074299 */ /* 0x000fe40008011605 */
[----:B------:R-:W-:Y:S02]  /*51d0*/  UIMAD.WIDE.U32 UR10, UR6, UR22, URZ ;  /* 0x00000016060a72a5 */ /* 0x000fe4000f8e00ff */
[----:B------:R-:W-:Y:S02]  /*51e0*/  USEL UR5, UR14, UR12, !UP6 ;  /* 0x0000000c0e057287 */ /* 0x000fe4000f000000 */
[----:B------:R-:W-:Y:S02]  /*51f0*/  UIMAD UR8, UR42, UR7, URZ ;  /* 0x000000072a0872a4 */ /* 0x000fe4000f8e02ff */
[----:B------:R-:W-:Y:S03]  /*5200*/  UISETP.GE.AND UP0, UPT, UR6, UR4, UPT ;  /* 0x000000040600728c */ /* 0x000fe6000bf06270 */
[----:B------:R-:W-:Y:S01]  /*5210*/  UMOV UR4, UR11 ;  /* 0x0000000b00047c82 */ /* 0x000fe20008000000 */
[----:B------:R-:W-:Y:S02]  /*5220*/  UISETP.GE.OR UP0, UPT, UR5, UR8, UP0 ;  /* 0x000000080500728c */ /* 0x000fe40008706670 */
[----:B------:R-:W-:Y:S02]  /*5230*/  USHF.R.U32.HI UR4, URZ, UR23, UR4 ;  /* 0x00000017ff047299 */ /* 0x000fe40008011604 */
[----:B------:R-:W-:Y:S02]  /*5240*/  UIMAD.WIDE.U32 UR8, UR5, UR22, URZ ;  /* 0x00000016050872a5 */ /* 0x000fe4000f8e00ff */
[----:B------:R-:W-:Y:S04]  /*5250*/  USEL UR10, UR6, UR4, !UP4 ;  /* 0x00000004060a7287 */ /* 0x000fe8000e000000 */
[----:B------:R-:W-:Y:S01]  /*5260*/  UIADD3 UR11, UPT, UPT, -UR10, URZ, URZ ;  /* 0x000000ff0a0b7290 */ /* 0x000fe2000fffe1ff */
[----:B------:R-:W-:Y:S02]  /*5270*/  @!UP0 UMOV UR4, UR9 ;  /* 0x0000000900048c82 */ /* 0x000fe40008000000 */
[----:B------:R-:W-:Y:S02]  /*5280*/  @!UP0 USHF.R.U32.HI UR4, URZ, UR23, UR4 ;  /* 0x00000017ff048299 */ /* 0x000fe40008011604 */
[----:B------:R-:W-:Y:S02]  /*5290*/  UIMAD UR8, UR42, UR11, UR6 ;  /* 0x0000000b2a0872a4 */ /* 0x000fe4000f8e0206 */
[----:B------:R-:W-:Y:S04]  /*52a0*/  @!UP0 USEL UR4, UR5, UR4, !UP4 ;  /* 0x0000000405048287 */ /* 0x000fe8000e000000 */
[----:B------:R-:W-:Y:S02]  /*52b0*/  @!UP0 UIMAD UR8, UR7, UR8, UR4 ;  /* 0x00000008070882a4 */ /* 0x000fe4000f8e0204 */
[----:B------:R-:W-:Y:S02]  /*52c0*/  @!UP0 UIADD3 UR9, UPT, UPT, UR10, -UR4, URZ ;  /* 0x800000040a098290 */ /* 0x000fe4000fffe0ff */
[----:B------:R-:W-:Y:S02]  /*52d0*/  UIADD3 UR4, UPT, UPT, -UR5, URZ, URZ ;  /* 0x000000ff05047290 */ /* 0x000fe4000fffe1ff */
[----:B------:R-:W-:Y:S02]  /*52e0*/  UIADD3 UR7, UPT, UPT, -UR6, URZ, URZ ;  /* 0x000000ff06077290 */ /* 0x000fe4000fffe1ff */
[----:B------:R-:W-:Y:S02]  /*52f0*/  @!UP0 UIMAD UR6, UR9, UR42, UR5 ;  /* 0x0000002a090682a4 */ /* 0x000fe4000f8e0205 */
[----:B------:R-:W-:Y:S02]  /*5300*/  UIMAD UR14, UR15, UR4, UR14 ;  /* 0x000000040f0e72a4 */ /* 0x000fe4000f8e020e */
[----:B------:R-:W-:Y:S01]  /*5310*/  UIMAD UR13, UR46, UR7, UR13 ;  /* 0x000000072e0d72a4 */ /* 0x000fe2000f8e020d */
[----:B------:R-:W-:Y:S02]  /*5320*/  @!UP0 UMOV UR5, UR8 ;  /* 0x0000000800058c82 */ /* 0x000fe40008000000 */
[----:B------:R-:W-:Y:S02]  /*5330*/  UIMAD UR14, UR5, UR15, UR14 ;  /* 0x0000000f050e72a4 */ /* 0x000fe4000f8e020e */
[----:B------:R-:W-:Y:S11]  /*5340*/  UIMAD UR13, UR6, UR46, UR13 ;  /* 0x0000002e060d72a4 */ /* 0x000ff6000f8e020d */
[----:B------:R-:W-:Y:S01]  /*5350*/  @!UPT UIADD3 URZ, UPT, UPT, URZ, URZ, URZ ;  /* 0x000000fffffff290 */ /* 0x000fe2000fffe0ff */
.L_x_100:
[----:B------:R-:W3:Y:S01]  /*5360*/  @!UP2 LDCU.128 UR8, c[0x0][0xb10] ;  /* 0x00016200ff08a7ac */ /* 0x000ee20008000c00 */
[C---:B------:R-:W-:Y:S02]  /*5370*/  ISETP.NE.U32.AND P1, PT, R4.reuse, RZ, PT ;  /* 0x000000ff0400720c */ /* 0x040fe40003f25070 */
[----:B------:R-:W-:Y:S02]  /*5380*/  ISETP.NE.U32.AND P0, PT, R4, RZ, PT ;  /* 0x000000ff0400720c */ /* 0x000fe40003f05070 */
[C---:B------:R-:W-:Y:S02]  /*5390*/  ISETP.NE.AND.EX P1, PT, R5.reuse, RZ, PT, P1 ;  /* 0x000000ff0500720c */ /* 0x040fe40003f25310 */
[----:B------:R-:W-:Y:S01]  /*53a0*/  ISETP.NE.AND.EX P0, PT, R5, RZ, PT, P0 ;  /* 0x000000ff0500720c */ /* 0x000fe20003f05300 */
[----:B------:R-:W4:Y:S01]  /*53b0*/  @!UP2 LDCU UR5, c[0x0][0xb0c] ;  /* 0x00016180ff05a7ac */ /* 0x000f220008000800 */
[----:B------:R-:W-:Y:S01]  /*53c0*/  SHF.L.U32 R9, R15, 0x1f, RZ ;  /* 0x0000001f0f097819 */ /* 0x000fe200000006ff */
[----:B------:R-:W-:Y:S02]  /*53d0*/  USHF.L.U32 UR35, UR16, 0x7, URZ ;  /* 0x0000000710237899 */ /* 0x000fe400080006ff */
[----:B------:R-:W-:Y:S02]  /*53e0*/  USHF.L.U32 UR34, UR20, 0x7, URZ ;  /* 0x0000000714227899 */ /* 0x000fe400080006ff */
[----:B---3--:R-:W-:Y:S07]  /*53f0*/  UIMAD.WIDE.U32 UR6, UR14, UR8, URZ ;  /* 0x000000080e0672a5 */ /* 0x008fee000f8e00ff */
[----:B------:R-:W-:Y:S01]  /*5400*/  @!UP2 UMOV UR4, UR7 ;  /* 0x000000070004ac82 */ /* 0x000fe20008000000 */
[----:B----4-:R-:W-:Y:S02]  /*5410*/  @!UP2 UISETP.NE.AND UP0, UPT, UR5, 0x1, UPT ;  /* 0x000000010500a88c */ /* 0x010fe4000bf05270 */
[----:B------:R-:W-:Y:S02]  /*5420*/  @!UP2 USHF.R.U32.HI UR4, URZ, UR9, UR4 ;  /* 0x00000009ff04a299 */ /* 0x000fe40008011604 */
[----:B------:R-:W-:Y:S02]  /*5430*/  UIMAD.WIDE.U32 UR6, UR13, UR11, URZ ;  /* 0x0000000b0d0672a5 */ /* 0x000fe4000f8e00ff */
[----:B------:R-:W-:Y:S02]  /*5440*/  @!UP2 USEL UR8, UR14, UR4, !UP0 ;  /* 0x000000040e08a287 */ /* 0x000fe4000c000000 */
[----:B------:R-:W-:Y:S03]  /*5450*/  @!UP2 UISETP.NE.AND UP0, UPT, UR10, 0x1, UPT ;  /* 0x000000010a00a88c */ /* 0x000fe6000bf05270 */
[----:B------:R-:W-:Y:S02]  /*5460*/  @!UP2 UMOV UR6, UR7 ;  /* 0x000000070006ac82 */ /* 0x000fe40008000000 */
[----:B------:R-:W3:Y:S02]  /*5470*/  @!UP2 LDCU UR4, c[0x0][0xb20] ;  /* 0x00016400ff04a7ac */ /* 0x000ee40008000800 */
[----:B---3--:R-:W-:Y:S04]  /*5480*/  @!UP2 USHF.R.U32.HI UR6, URZ, UR4, UR6 ;  /* 0x00000004ff06a299 */ /* 0x008fe80008011606 */
[----:B------:R-:W-:Y:S04]  /*5490*/  @!UP2 USEL UR6, UR13, UR6, !UP0 ;  /* 0x000000060d06a287 */ /* 0x000fe8000c000000 */
[----:B------:R-:W-:Y:S02]  /*54a0*/  @!UP2 UIADD3 UR4, UPT, UPT, -UR8, UR6, URZ ;  /* 0x000000060804a290 */ /* 0x000fe4000fffe1ff */
[----:B------:R-:W-:Y:S02]  /*54b0*/  @!UP2 UIADD3 UR6, UPT, UPT, UR8, -UR6, URZ ;  /* 0x800000060806a290 */ /* 0x000fe4000fffe0ff */
[----:B------:R-:W-:Y:S02]  /*54c0*/  @!UP2 UIMAD UR14, UR4, UR5, UR14 ;  /* 0x00000005040ea2a4 */ /* 0x000fe4000f8e020e */
[----:B------:R-:W-:Y:S01]  /*54d0*/  @!UP2 UIMAD UR13, UR6, UR10, UR13 ;  /* 0x0000000a060da2a4 */ /* 0x000fe2000f8e020d */
[----:B------:R-:W-:Y:S11]  /*54e0*/  BRA.U UP3, `(.L_x_101) ;  /* 0x0000000103107547 */ /* 0x000ff6000b800000 */
[----:B--2---:R-:W-:Y:S04]  /*54f0*/  MOV R0, UR48 ;  /* 0x0000003000007c02 */ /* 0x004fe80008000f00 */
[----:B------:R-:W-:Y:S04]  /*5500*/  SHF.L.U32 R11, R0, 0x1f, RZ ;  /* 0x0000001f000b7819 */ /* 0x000fe800000006ff */
[----:B------:R-:W2:Y:S02]  /*5510*/  SYNCS.PHASECHK.TRANS64.TRYWAIT P2, [UR21+0x148], R11 ;  /* 0x0001480bff0075a7 */ /* 0x000ea40008041115 */
[----:B--2---:R-:W-:Y:S05]  /*5520*/  @!P2 BRA `(.L_x_102) ;  /* 0x00000058007ca947 */ /* 0x004fea0003800000 */
.L_x_101:
[----:B------:R-:W-:Y:S05]  /*5530*/  @!P1 BRA `(.L_x_103) ;  /* 0x0000000000309947 */ /* 0x000fea0003800000 */
[----:B------:R-:W-:Y:S01]  /*5540*/  ISETP.NE.U32.AND P1, PT, R2, RZ, PT ;  /* 0x000000ff0200720c */ /* 0x000fe20003f25070 */
[----:B------:R-:W3:Y:S01]  /*5550*/  LDCU.64 UR4, c[0x0][0x358] ;  /* 0x00006b00ff0477ac */ /* 0x000ee20008000a00 */
[----:B------:R-:W-:Y:S02]  /*5560*/  IMAD.MOV.U32 R80, RZ, RZ, 0x1 ;  /* 0x00000001ff507424 */ /* 0x000fe400078e00ff */
[----:B------:R-:W-:Y:S11]  /*5570*/  ISETP.NE.AND.EX P1, PT, R3, RZ, PT, P1 ;  /* 0x000000ff0300720c */ /* 0x000ff60003f25310 */
[----:B------:R-:W-:Y:S02]  /*5580*/  @!UPT UIADD3 URZ, UPT, UPT, URZ, URZ, URZ ;  /* 0x000000fffffff290 */ /* 0x000fe4000fffe0ff */
[----:B--2---:R-:W2:Y:S01]  /*5590*/  @P1 LDC.64 R10, c[0x0][0x888] ;  /* 0x00022200ff0a1b82 */ /* 0x004ea20000000a00 */
[----:B------:R-:W-:Y:S04]  /*55a0*/  @P1 IMAD R0, R4, UR36, RZ ;  /* 0x0000002404001c24 */ /* 0x000fe8000f8e02ff */
[----:B--2---:R-:W-:Y:S04]  /*55b0*/  @P1 IMAD.WIDE R10, R0, 0x4, R10 ;  /* 0x00000004000a1825 */ /* 0x004fe800078e020a */
[----:B------:R-:W-:Y:S01]  /*55c0*/  HFMA2 R0, -RZ, RZ, 0, 5.9604644775390625e-08 ;  /* 0x00000001ff007431 */ /* 0x000fe200000001ff */
[----:B---3-5:R3:W5:Y:S04]  /*55d0*/  @P1 LDG.E R41, desc[UR4][R10.64] ;  /* 0x000000040a291981 */ /* 0x028768000c1e1900 */
[----:B------:R-:W-:Y:S01]  /*55e0*/  @!P1 PRMT R80, R0, 0x7610, R80 ;  /* 0x0000761000509816 */ /* 0x000fe20000000050 */
[----:B---3--:R-:W4:Y:S06]  /*55f0*/  @!P1 LDC R41, c[0x0][0x880] ;  /* 0x00022000ff299b82 */ /* 0x008f2c0000000800 */
.L_x_103:
[----:B----45:R-:W-:Y:S01]  /*5600*/  @!P0 FSETP.EQ.AND P1, PT, R41, RZ, PT ;  /* 0x000000ff2900820b */ /* 0x030fe20003f22000 */
[----:B------:R-:W-:Y:S01]  /*5610*/  @!UPT UIADD3 URZ, UPT, UPT, URZ, URZ, URZ ;  /* 0x000000fffffff290 */ /* 0x000fe2000fffe0ff */
[----:B------:R-:W-:Y:S11]  /*5620*/  @!P0 BRA `(.L_x_104) ;  /* 0x0000000000188947 */ /* 0x000ff60003800000 */
[----:B------:R-:W-:Y:S02]  /*5630*/  LOP3.LUT P0, RZ, R80, 0xff, RZ, 0xc0, !PT ;  /* 0x000000ff50ff7812 */ /* 0x000fe4000780c0ff */
[----:B------:R-:W-:Y:S04]  /*5640*/  ISETP.NE.U32.AND P1, PT, R2, RZ, PT ;  /* 0x000000ff0200720c */ /* 0x000fe80003f25070 */
[----:B------:R-:W-:Y:S04]  /*5650*/  ISETP.NE.AND.EX P1, PT, R3, RZ, PT, P1 ;  /* 0x000000ff0300720c */ /* 0x000fe80003f25310 */
[----:B------:R-:W-:Y:S03]  /*5660*/  PLOP3.LUT P1, PT, P1, PT, PT, 0x8, 0x80 ;  /* 0x000000000080781c */ /* 0x000fe60000f2e170 */
[----:B------:R-:W-:Y:S11]  /*5670*/  @P0 FSETP.EQ.AND P1, PT, R41, RZ, PT ;  /* 0x000000ff2900020b */ /* 0x000ff60003f22000 */
[----:B------:R-:W-:Y:S02]  /*5680*/  @!UPT UIADD3 URZ, UPT, UPT, URZ, URZ, URZ ;  /* 0x000000fffffff290 */ /* 0x000fe4000fffe0ff */
.L_x_104:
[----:B------:R-:W3:Y:S01]  /*5690*/  SYNCS.PHASECHK.TRANS64.TRYWAIT P2, [UR21+0x120], R9 ;  /* 0x00012009ff0075a7 */ /* 0x000ee20008041115 */
[----:B------:R-:W-:Y:S04]  /*56a0*/  ELECT P0, URZ, PT ;  /* 0x0000000000ff782f */ /* 0x000fe80003800000 */
[----:B------:R-:W-:Y:S11]  /*56b0*/  PLOP3.LUT P1, PT, P1, P0, PT, 0xf2, 0x2f ;  /* 0x00000000002f781c */ /* 0x000ff60000f21e72 */
[----:B------:R-:W-:Y:S02]  /*56c0*/  @!UPT UIADD3 URZ, UPT, UPT, URZ, URZ, URZ ;  /* 0x000000fffffff290 */ /* 0x000fe4000fffe0ff */
[----:B------:R-:W-:Y:S05]  /*56d0*/  @!P1 IADD3 R8, P0, PT, R16, 0x580, RZ ;  /* 0x0000058010089810 */ /* 0x000fea0007f1e0ff */
[----:B------:R-:W-:Y:S01]  /*56e0*/  @!P1 IMAD.X R6, RZ, RZ, R17, P0 ;  /* 0x000000ffff069224 */ /* 0x000fe200000e0611 */
[----:B---3--:R-:W-:Y:S07]  /*56f0*/  @!P2 BRA `(.L_x_105) ;  /* 0x000000580020a947 */ /* 0x008fee0003800000 */
.L_x_219:
[----:B------:R-:W-:Y:S01]  /*5700*/  @!P1 R2UR UR5, R8 ;  /* 0x00000000080592ca */ /* 0x000fe200000e0000 */
[----:B------:R-:W-:Y:S01]  /*5710*/  VOTEU.ALL UP0, P1 ;  /* 0x0000000000ff7886 */ /* 0x000fe20000800000 */
[----:B------:R-:W-:Y:S01]  /*5720*/  @!P1 R2UR UR4, R6 ;  /* 0x00000000060492ca */ /* 0x000fe200000e0000 */
[----:B--2---:R-:W-:Y:S01]  /*5730*/  @!P1 IMAD.MOV.U32 R0, RZ, RZ, 0x2000 ;  /* 0x00002000ff009424 */ /* 0x004fe200078e00ff */
[----:B------:R-:W-:Y:S01]  /*5740*/  UMOV UR6, 0x0 ;  /* 0x0000000000067882 */ /* 0x000fe20000000000 */
[----:B------:R-:W-:Y:S01]  /*5750*/  UMOV UR7, 0x10000000 ;  /* 0x1000000000077882 */ /* 0x000fe20000000000 */
[----:B------:R-:W-:Y:S01]  /*5760*/  @!UP0 UIADD3 UR32, UPT, UPT, UR21, 0x400, URZ ;  /* 0x0000040015208890 */ /* 0x000fe2000fffe0ff */
[----:B------:R-:W-:Y:S01]  /*5770*/  @!P1 IADD3 R8, P0, PT, R16, 0x580, RZ ;  /* 0x0000058010089810 */ /* 0x000fe20007f1e0ff */
[----:B------:R-:W-:Y:S04]  /*5780*/  VOTEU.ALL UP0, P1 ;  /* 0x0000000000ff7886 */ /* 0x000fe80000800000 */
[----:B------:R-:W-:Y:S02]  /*5790*/  @!P1 IMAD.X R6, RZ, RZ, R17, P0 ;  /* 0x000000ffff069224 */ /* 0x000fe400000e0611 */
[----:B------:R-:W-:Y:S02]  /*57a0*/  IMAD.U32 R10, RZ, RZ, UR5 ;  /* 0x00000005ff0a7e24 */ /* 0x000fe4000f8e00ff */
[----:B------:R-:W-:Y:S03]  /*57b0*/  IMAD.U32 R11, RZ, RZ, UR4 ;  /* 0x00000004ff0b7e24 */ /* 0x000fe6000f8e00ff */
[----:B------:R-:W-:Y:S02]  /*57c0*/  @!P1 R2UR UR4, R10 ;  /* 0x000000000a0492ca */ /* 0x000fe400000e0000 */
[----:B------:R-:W-:Y:S11]  /*57d0*/  @!P1 R2UR UR5, R11 ;  /* 0x000000000b0592ca */ /* 0x000ff600000e0000 */
[----:B------:R-:W-:Y:S02]  /*57e0*/  @!UPT UIADD3 URZ, UPT, UPT, URZ, URZ, URZ ;  /* 0x000000fffffff290 */ /* 0x000fe4000fffe0ff */
[----:B------:R2:W-:Y:S01]  /*57f0*/  @!UP0 UTMALDG.3D [UR32], [UR4], desc[UR6] ;  /* 0x00000620040085b4 */ /* 0x0005e20008011000 */
[----:B------:R2:W-:Y:S01]  /*5800*/  @!P1 SYNCS.ARRIVE.TRANS64.RED.A0TR RZ, [UR21+0x100], R0 ;  /* 0x00010000ffff99a7 */ /* 0x0005e20008300415 */
[----:B------:R-:W-:Y:S01]  /*5810*/  SYNCS.ARRIVE.TRANS64.RED.A1T0 RZ, [UR40], RZ ;  /* 0x000000ffffff79a7 */ /* 0x000fe20008100428 */
[----:B------:R-:W3:Y:S02]  /*5820*/  SYNCS.PHASECHK.TRANS64.TRYWAIT P2, [UR21+0x128], R9 ;  /* 0x00012809ff0075a7 */ /* 0x000ee40008041115 */
[----:B--23--:R-:W-:Y:S05]  /*5830*/  @!P2 BRA `(.L_x_106) ;  /* 0x0000005400e8a947 */ /* 0x00cfea0003800000 */
.L_x_221:
        /* <DEDUP_REMOVED lines=8> */
[----:B------:R-:W-:Y:S01]  /*58c0*/  @!UP0 UIADD3 UR24, UPT, UPT, UR21, 0x2400, URZ ;  /* 0x0000240015188890 */ /* 0x000fe2000fffe0ff */
[----:B------:R-:W-:Y:S01]  /*58d0*/  VOTEU.ALL UP0, P1 ;  /* 0x0000000000ff7886 */ /* 0x000fe20000800000 */
[----:B------:R-:W-:Y:S01]  /*58e0*/  UMOV UR27, UR35 ;  /* 0x00000023001b7c82 */ /* 0x000fe20008000000 */
[----:B------:R-:W-:Y:S02]  /*58f0*/  UMOV UR28, UR36 ;  /* 0x00000024001c7c82 */ /* 0x000fe40008000000 */
[----:B------:R-:W-:Y:S02]  /*5900*/  IMAD.U32 R10, RZ, RZ, UR5 ;  /* 0x00000005ff0a7e24 */ /* 0x000fe4000f8e00ff */
[----:B------:R-:W-:Y:S02]  /*5910*/  IMAD.U32 R11, RZ, RZ, UR4 ;  /* 0x00000004ff0b7e24 */ /* 0x000fe4000f8e00ff */
[----:B------:R-:W-:Y:S01]  /*5920*/  @!P1 IMAD.X R6, RZ, RZ, R17, P0 ;  /* 0x000000ffff069224 */ /* 0x000fe200000e0611 */
        /* <DEDUP_REMOVED lines=8> */
.L_x_223:
[----:B------:R-:W-:Y:S01]  /*59b0*/  @!P1 R2UR UR5, R8 ;  /* 0x00000000080592ca */ /* 0x000fe200000e0000 */
[----:B------:R-:W-:Y:S01]  /*59c0*/  VOTEU.ALL UP0, P1 ;  /* 0x0000000000ff7886 */ /* 0x000fe20000800000 */
[----:B------:R-:W-:Y:S01]  /*59d0*/  @!P1 R2UR UR4, R6 ;  /* 0x00000000060492ca */ /* 0x000fe200000e0000 */
[----:B--2---:R-:W-:Y:S01]  /*59e0*/  @!P1 IMAD.MOV.U32 R0, RZ, RZ, 0x2000 ;  /* 0x00002000ff009424 */ /* 0x004fe200078e00ff */
[----:B------:R-:W-:Y:S01]  /*59f0*/  UMOV UR6, 0x0 ;  /* 0x0000000000067882 */ /* 0x000fe20000000000 */
[----:B------:R-:W-:Y:S01]  /*5a00*/  UMOV UR7, 0x10000000 ;  /* 0x1000000000077882 */ /* 0x000fe20000000000 */
[----:B------:R-:W-:Y:S01]  /*5a10*/  @!UP0 UIADD3 UR18, UPT, UPT, UR34, 0x40, URZ ;  /* 0x0000004022128890 */ /* 0x000fe2000fffe0ff */
[----:B------:R-:W-:Y:S01]  /*5a20*/  VIADD R14, R14, 0x1 ;  /* 0x000000010e0e7836 */ /* 0x000fe20000000000 */
[----:B------:R-:W-:Y:S01]  /*5a30*/  @!UP0 UIADD3 UR16, UPT, UPT, UR21, 0x4400, URZ ;  /* 0x0000440015108890 */ /* 0x000fe2000fffe0ff */
[----:B------:R-:W-:Y:S01]  /*5a40*/  VOTEU.ALL UP0, P1 ;  /* 0x0000000000ff7886 */ /* 0x000fe20000800000 */
[----:B------:R-:W-:Y:S01]  /*5a50*/  UMOV UR19, UR35 ;  /* 0x0000002300137c82 */ /* 0x000fe20008000000 */
[----:B------:R-:W-:Y:S02]  /*5a60*/  UMOV UR20, UR36 ;  /* 0x0000002400147c82 */ /* 0x000fe40008000000 */
        /* <DEDUP_REMOVED lines=10> */
.L_x_225:
[----:B------:R-:W-:Y:S01]  /*5b10*/  @!P1 IADD3 R6, P0, PT, R16, 0x580, RZ ;  /* 0x0000058010069810 */ /* 0x000fe20007f1e0ff */
[----:B------:R-:W-:Y:S01]  /*5b20*/  VOTEU.ALL UP0, P1 ;  /* 0x0000000000ff7886 */ /* 0x000fe20000800000 */
[----:B------:R-:W-:Y:S01]  /*5b30*/  UMOV UR6, 0x0 ;  /* 0x0000000000067882 */ /* 0x000fe20000000000 */
[----:B------:R-:W-:Y:S01]  /*5b40*/  UMOV UR7, 0x10000000 ;  /* 0x1000000000077882 */ /* 0x000fe20000000000 */
[----:B------:R-:W-:Y:S01]  /*5b50*/  @!P1 R2UR UR5, R6 ;  /* 0x00000000060592ca */ /* 0x000fe200000e0000 */
[----:B--2---:R-:W-:Y:S01]  /*5b60*/  @!P1 IMAD.X R0, RZ, RZ, R17, P0 ;  /* 0x000000ffff009224 */ /* 0x004fe200000e0611 */
[----:B------:R-:W-:Y:S01]  /*5b70*/  @!UP0 UIADD3 UR10, UPT, UPT, UR34, 0x60, URZ ;  /* 0x00000060220a8890 */ /* 0x000fe2000fffe0ff */
[----:B------:R-:W-:Y:S01]  /*5b80*/  R2UR UR18, R82 ;  /* 0x00000000521272ca */ /* 0x000fe200000e0000 */
[----:B------:R-:W-:Y:S01]  /*5b90*/  @!UP0 UIADD3 UR8, UPT, UPT, UR21, 0x6400, URZ ;  /* 0x0000640015088890 */ /* 0x000fe2000fffe0ff */
[----:B------:R-:W-:Y:S01]  /*5ba0*/  R2UR UR16, R83 ;  /* 0x00000000531072ca */ /* 0x000fe200000e0000 */
[----:B------:R-:W-:Y:S01]  /*5bb0*/  @!UP0 UIADD3 UR9, UPT, UPT, UR21, 0x118, URZ ;  /* 0x0000011815098890 */ /* 0x000fe2000fffe0ff */
[----:B------:R-:W-:Y:S01]  /*5bc0*/  @!P1 R2UR UR4, R0 ;  /* 0x00000000000492ca */ /* 0x000fe200000e0000 */
[----:B------:R-:W-:Y:S01]  /*5bd0*/  VOTEU.ALL UP0, P1 ;  /* 0x0000000000ff7886 */ /* 0x000fe20000800000 */
[----:B------:R-:W-:Y:S01]  /*5be0*/  UMOV UR11, UR35 ;  /* 0x00000023000b7c82 */ /* 0x000fe20008000000 */
[----:B------:R-:W-:Y:S01]  /*5bf0*/  UMOV UR12, UR36 ;  /* 0x00000024000c7c82 */ /* 0x000fe20008000000 */
[C---:B------:R-:W-:Y:S01]  /*5c00*/  ISETP.NE.AND P0, PT, R14.reuse, 0x2, PT ;  /* 0x000000020e00780c */ /* 0x040fe20003f05270 */
[----:B------:R-:W-:Y:S01]  /*5c10*/  UPLOP3.LUT UP3, UPT, UPT, UPT, UPT, 0x80, 0x8 ;  /* 0x000000000008789c */ /* 0x000fe20003f6f070 */
[----:B------:R-:W-:Y:S01]  /*5c20*/  IMAD.U32 R8, RZ, RZ, UR5 ;  /* 0x00000005ff087e24 */ /* 0x000fe2000f8e00ff */
[----:B------:R-:W-:Y:S01]  /*5c30*/  LOP3.LUT R15, R15, 0x1, RZ, 0x3c, !PT ;  /* 0x000000010f0f7812 */ /* 0x000fe200078e3cff */
[----:B------:R-:W-:Y:S01]  /*5c40*/  UMOV UR36, UR29 ;  /* 0x0000001d00247c82 */ /* 0x000fe20008000000 */
[----:B------:R-:W-:Y:S01]  /*5c50*/  SEL R0, RZ, 0x1, P0 ;  /* 0x00000001ff007807 */ /* 0x000fe20000000000 */
[----:B------:R-:W-:Y:S01]  /*5c60*/  UIADD3 UR20, UPT, UPT, UR13, UR18, URZ ;  /* 0x000000120d147290 */ /* 0x000fe2000fffe0ff */
[----:B------:R-:W-:Y:S01]  /*5c70*/  SEL R14, R14, RZ, P0 ;  /* 0x000000ff0e0e7207 */ /* 0x000fe20000000000 */
[----:B------:R-:W-:Y:S01]  /*5c80*/  UIADD3 UR16, UPT, UPT, UR14, UR16, URZ ;  /* 0x000000100e107290 */ /* 0x000fe2000fffe0ff */
[----:B------:R-:W-:Y:S01]  /*5c90*/  IMAD.U32 R9, RZ, RZ, UR4 ;  /* 0x00000004ff097e24 */ /* 0x000fe2000f8e00ff */
[----:B------:R-:W-:Y:S02]  /*5ca0*/  @!P1 R2UR UR4, R8 ;  /* 0x00000000080492ca */ /* 0x000fe400000e0000 */
[----:B------:R-:W-:Y:S02]  /*5cb0*/  LOP3.LUT R13, R13, R0, RZ, 0x3c, !PT ;  /* 0x000000000d0d7212 */ /* 0x000fe400078e3cff */
[----:B------:R-:W-:Y:S11]  /*5cc0*/  @!P1 R2UR UR5, R9 ;  /* 0x00000000090592ca */ /* 0x000ff600000e0000 */
[----:B------:R-:W-:Y:S02]  /*5cd0*/  @!UPT UIADD3 URZ, UPT, UPT, URZ, URZ, URZ ;  /* 0x000000fffffff290 */ /* 0x000fe4000fffe0ff */
[----:B------:R2:W-:Y:S01]  /*5ce0*/  @!UP0 UTMALDG.3D [UR8], [UR4], desc[UR6] ;  /* 0x00000608040085b4 */ /* 0x0005e20008011000 */
[----:B------:R2:W-:Y:S01]  /*5cf0*/  @!P1 SYNCS.ARRIVE.TRANS64.RED.A0TR RZ, [UR21+0x118], R7 ;  /* 0x00011807ffff99a7 */ /* 0x0005e20008300415 */
[----:B------:R-:W-:Y:S01]  /*5d00*/  SYNCS.ARRIVE.TRANS64.RED.A1T0 RZ, [UR37], RZ ;  /* 0x000000ffffff79a7 */ /* 0x000fe20008100425 */
[----:B------:R-:W-:Y:S05]  /*5d10*/  BRA.U UP1, `(.L_x_109) ;  /* 0xfffffff101707547 */ /* 0x000fea000b83ffff */
[----:B------:R-:W-:-:S04]  /*5d20*/  SHF.L.U32 R3, R15, 0x1f, RZ ;  /* 0x0000001f0f037819 */ /* 0x000fc800000006ff */
[----:B------:R-:W3:Y:S02]  /*5d30*/  SYNCS.PHASECHK.TRANS64.TRYWAIT P0, [UR21+0x120], R3 ;  /* 0x00012003ff0075a7 */ /* 0x000ee40008001115 */
[----:B---3--:R-:W-:Y:S05]  /*5d40*/  @!P0 BRA `(.L_x_110) ;  /* 0x0000005000ec8947 */ /* 0x008fea0003800000 */
.L_x_227:
[----:B------:R-:W4:Y:S02]  /*5d50*/  SYNCS.PHASECHK.TRANS64.TRYWAIT P0, [UR21+0x128], R3 ;  /* 0x00012803ff0075a7 */ /* 0x000f240008001115 */
[----:B----4-:R-:W-:Y:S05]  /*5d60*/  @!P0 BRA `(.L_x_111) ;  /* 0x0000005000fc8947 */ /* 0x010fea0003800000 */
.L_x_229:
[----:B------:R-:W4:Y:S02]  /*5d70*/  SYNCS.PHASECHK.TRANS64.TRYWAIT P0, [UR21+0x130], R3 ;  /* 0x00013003ff0075a7 */ /* 0x000f240008001115 */
[----:B----4-:R-:W-:Y:S05]  /*5d80*/  @!P0 BRA `(.L_x_112) ;  /* 0x00000054000c8947 */ /* 0x010fea0003800000 */
.L_x_231:
[----:B---3--:R-:W-:-:S07]  /*5d90*/  MOV R0, UR21 ;  /* 0x0000001500007c02 */ /* 0x008fce0008000f00 */
.L_x_113:
[----:B---3--:R-:W-:-:S04]  /*5da0*/  SHF.L.U32 R3, R15, 0x1f, RZ ;  /* 0x0000001f0f037819 */ /* 0x008fc800000006ff */
[----:B------:R3:W4:Y:S03]  /*5db0*/  SYNCS.PHASECHK.TRANS64.TRYWAIT P0, [R0+URZ+0x138], R3 ;  /* 0x00013803000075a7 */ /* 0x00072600080011ff */
[----:B----4-:R-:W-:Y:S05]  /*5dc0*/  @!P0 NANOSLEEP.SYNCS 0x989680 ;  /* 0x009896800000895d */ /* 0x010fea0003900000 */
[----:B------:R-:W4:Y:S02]  /*5dd0*/  @!P0 SYNCS.PHASECHK.TRANS64 P0, [R0+URZ+0x138], R3 ;  /* 0x00013803000085a7 */ /* 0x000f2400080010ff */
[----:B-12-4-:R-:W-:Y:S05]  /*5de0*/  @P0 EXIT ;  /* 0x000000000000094d */ /* 0x016fea0003800000 */
[----:B------:R-:W-:Y:S05]  /*5df0*/  BRA `(.L_x_113) ;  /* 0xfffffffc00e87947 */ /* 0x000fea000383ffff */
.L_x_98:
[----:B------:R-:W-:-:S06]  /*5e00*/  UISETP.GE.AND UP0, UPT, UR13, 0x4, UPT ;  /* 0x000000040d00788c */ /* 0x000fcc000bf06270 */
[----:B------:R-:W-:-:S13]  /*5e10*/  PLOP3.LUT P0, PT, PT, PT, UP0, 0x80, 0x8 ;  /* 0x000000000008781c */ /* 0x000fda0003f0f008 */
[----:B------:R-:W-:Y:S05]  /*5e20*/  @!P0 EXIT ;  /* 0x000000000000894d */ /* 0x000fea0003800000 */
[----:B------:R-:W1:Y:S08]  /*5e30*/  S2UR UR4, SR_CgaCtaId ;  /* 0x00000000000479c3 */ /* 0x000e700000008800 */
[----:B------:R-:W-:Y:S01]  /*5e40*/  BAR.SYNC.DEFER_BLOCKING 0x6, 0xa0 ;  /* 0x0182800000007b1d */ /* 0x000fe20000010000 */
[C---:B------:R-:W-:Y:S01]  /*5e50*/  IMAD.SHL.U32 R3, R95.reuse, 0x20, RZ ;  /* 0x000000205f037824 */ /* 0x040fe200078e00ff */
[C---:B------:R-:W-:Y:S01]  /*5e60*/  SHF.L.U32 R37, R95.reuse, 0x10, RZ ;  /* 0x000000105f257819 */ /* 0x040fe200000006ff */
[C---:B------:R-:W-:Y:S01]  /*5e70*/  IMAD.SHL.U32 R94, R95.reuse, 0x4, RZ ;  /* 0x000000045f5e7824 */ /* 0x040fe200078e00ff */
[----:B------:R-:W-:Y:S01]  /*5e80*/  LOP3.LUT R96, R95, 0x60, RZ, 0xc0, !PT ;  /* 0x000000605f607812 */ /* 0x000fe200078ec0ff */
[----:B------:R-:W-:Y:S01]  /*5e90*/  HFMA2 R91, -RZ, RZ, 0, 5.9604644775390625e-08 ;  /* 0x00000001ff5b7431 */ /* 0x000fe200000001ff */
[----:B------:R-:W-:-:S02]  /*5ea0*/  UMOV UR44, 0x400 ;  /* 0x00000400002c7882 */ /* 0x000fc40000000000 */
[----:B------:R-:W2:Y:S01]  /*5eb0*/  LDC.64 R78, c[0x0][0x8b0] ;  /* 0x00022c00ff4e7b82 */ /* 0x000ea20000000a00 */
[----:B------:R-:W-:Y:S01]  /*5ec0*/  LOP3.LUT R5, R3, 0xc0, RZ, 0xc0, !PT ;  /* 0x000000c003057812 */ /* 0x000fe200078ec0ff */
[----:B------:R-:W-:Y:S01]  /*5ed0*/  HFMA2 R89, -RZ, RZ, 0, 0 ;  /* 0x00000000ff597431 */ /* 0x000fe200000001ff */
[----:B------:R-:W-:Y:S01]  /*5ee0*/  LOP3.LUT R93, R95, 0x2, RZ, 0xc0, !PT ;  /* 0x000000025f5d7812 */ /* 0x000fe200078ec0ff */
[----:B------:R-:W-:Y:S01]  /*5ef0*/  IMAD.MOV.U32 R36, RZ, RZ, RZ ;  /* 0x000000ffff247224 */ /* 0x000fe200078e00ff */
[----:B------:R-:W-:Y:S01]  /*5f00*/  LOP3.LUT R94, R5, 0x18, R94, 0xf8, !PT ;  /* 0x00000018055e7812 */ /* 0x000fe200078ef85e */
[----:B------:R-:W-:Y:S01]  /*5f10*/  IMAD.MOV.U32 R87, RZ, RZ, RZ ;  /* 0x000000ffff577224 */ /* 0x000fe200078e00ff */
[----:B------:R-:W-:Y:S01]  /*5f20*/  LOP3.LUT R37, R37, 0x600000, RZ, 0xc0, !PT ;  /* 0x0060000025257812 */ /* 0x000fe200078ec0ff */
[----:B------:R-:W3:Y:S01]  /*5f30*/  LDC.64 R76, c[0x0][0x8a8] ;  /* 0x00022a00ff4c7b82 */ /* 0x000ee20000000a00 */
[----:B------:R-:W-:Y:S01]  /*5f40*/  LOP3.LUT R94, R94, 0xf20, R3, 0xf8, !PT ;  /* 0x00000f205e5e7812 */ /* 0x000fe200078ef803 */
[----:B------:R-:W4:Y:S01]  /*5f50*/  LDCU UR59, c[0x0][0x370] ;  /* 0x00006e00ff3b77ac */ /* 0x000f220008000800 */
[----:B------:R-:W-:-:S02]  /*5f60*/  LOP3.LUT R95, R95, 0x4, RZ, 0xc0, !PT ;  /* 0x000000045f5f7812 */ /* 0x000fc400078ec0ff */
[----:B------:R-:W-:Y:S01]  /*5f70*/  MOV R90, RZ ;  /* 0x000000ff005a7202 */ /* 0x000fe20000000f00 */
[----:B------:R-:W2:Y:S01]  /*5f80*/  LDCU UR43, c[0x0][0xb0c] ;  /* 0x00016180ff2b77ac */ /* 0x000ea20008000800 */
[----:B-1----:R-:W-:Y:S01]  /*5f90*/  ULEA UR44, UR4, UR44, 0x18 ;  /* 0x0000002c042c7291 */ /* 0x002fe2000f8ec0ff */
[----:B------:R-:W1:Y:S03]  /*5fa0*/  LDCU UR39, c[0x0][0xb30] ;  /* 0x00016600ff2777ac */ /* 0x000e660008000800 */
[----:B------:R-:W-:Y:S01]  /*5fb0*/  UIADD3 UR4, UPT, UPT, UR44, 0x400, URZ ;  /* 0x000004002c047890 */ /* 0x000fe2000fffe0ff */
[----:B------:R-:W1:Y:S04]  /*5fc0*/  LDCU.64 UR56, c[0x0][0x888] ;  /* 0x00011100ff3877ac */ /* 0x000e680008000a00 */
[----:B------:R-:W4:Y:S01]  /*5fd0*/  LDS R0, [UR44+0x200] ;  /* 0x0002002cff007984 */ /* 0x000f220008000800 */
[----:B------:R-:W-:Y:S01]  /*5fe0*/  IMAD.U32 R85, RZ, RZ, UR4 ;  /* 0x00000004ff557e24 */ /* 0x000fe2000f8e00ff */
[----:B------:R-:W1:Y:S03]  /*5ff0*/  LDCU.64 UR40, c[0x0][0xb28] ;  /* 0x00016500ff2877ac */ /* 0x000e660008000a00 */
[----:B------:R-:W-:Y:S01]  /*6000*/  IMAD R94, R94, 0x2, R85 ;  /* 0x000000025e5e7824 */ /* 0x000fe200078e0255 */
[----:B------:R-:W1:Y:S03]  /*6010*/  LDCU.64 UR62, c[0x0][0x890] ;  /* 0x00011200ff3e77ac */ /* 0x000e660008000a00 */
[--C-:B------:R-:W-:Y:S01]  /*6020*/  IMAD R93, R93, -0x10, R94.reuse ;  /* 0xfffffff05d5d7824 */ /* 0x100fe200078e025e */
[----:B------:R-:W1:Y:S01]  /*6030*/  LDCU.128 UR52, c[0x0][0xb10] ;  /* 0x00016200ff3477ac */ /* 0x000e620008000c00 */
[----:B------:R-:W-:Y:S01]  /*6040*/  IMAD R92, R95, -0x10, R94 ;  /* 0xfffffff05f5c7824 */ /* 0x000fe200078e025e */
[----:B------:R-:W1:Y:S01]  /*6050*/  LDCU UR58, c[0x0][0x374] ;  /* 0x00006e80ff3a77ac */ /* 0x000e620008000800 */
[----:B------:R-:W-:Y:S01]  /*6060*/  UMOV UR47, URZ ;  /* 0x000000ff002f7c82 */ /* 0x000fe20008000000 */
[----:B------:R-:W-:Y:S01]  /*6070*/  UMOV UR46, URZ ;  /* 0x000000ff002e7c82 */ /* 0x000fe20008000000 */
[----:B-1234-:R-:W-:-:S07]  /*6080*/  IMAD.IADD R37, R0, 0x1, R37 ;  /* 0x0000000100257824 */ /* 0x01efce00078e0225 */
.L_x_157:
[----:B------:R-:W-:Y:S02]  /*6090*/  LEA R3, R87, UR44, 0x3 ;  /* 0x0000002c57037c11 */ /* 0x000fe4000f8e18ff */
[----:B------:R-:W-:Y:S02]  /*60a0*/  SHF.L.U32 R0, R89, 0x1f, RZ ;  /* 0x0000001f59007819 */ /* 0x000fe400000006ff */
[----:B------:R-:W-:Y:S02]  /*60b0*/  LEA R5, R87, UR44, 0x4 ;  /* 0x0000002c57057c11 */ /* 0x000fe4000f8e20ff */
[----:B-1----:R-:W1:Y:S02]  /*60c0*/  SYNCS.PHASECHK.TRANS64.TRYWAIT P0, [R3+URZ+0x150], R0 ;  /* 0x00015000030075a7 */ /* 0x002e6400080011ff */
[----:B-12---:R-:W-:Y:S05]  /*60d0*/  @!P0 BRA `(.L_x_114) ;  /* 0x0000005000508947 */ /* 0x006fea0003800000 */
.L_x_232:
        /* <DEDUP_REMOVED lines=11> */
[----:B------:R-:W-:Y:S01]  /*6190*/  PLOP3.LUT P0, PT, PT, PT, UP1, 0x80, 0x8 ;  /* 0x000000000008781c */ /* 0x000fe20003f0f018 */
[----:B------:R-:W-:Y:S11]  /*61a0*/  UP2UR UR61, UPR, URZ, 0x2 ;  /* 0x00000002ff3d7883 */ /* 0x000ff60008000000 */
[----:B------:R-:W-:Y:S01]  /*61b0*/  @!UPT UIADD3 URZ, UPT, UPT, URZ, URZ, URZ ;  /* 0x000000fffffff290 */ /* 0x000fe2000fffe0ff */
[----:B-1----:R-:W-:Y:S02]  /*61c0*/  @P0 SHF.R.U32.HI R0, RZ, 0x10, R5 ;  /* 0x00000010ff000819 */ /* 0x002fe40000011605 */
        /* <DEDUP_REMOVED lines=12> */
[----:B------:R-:W2:Y:S01]  /*6290*/  LDCU UR12, c[0x0][0xb20] ;  /* 0x00016400ff0c77ac */ /* 0x000ea20008000800 */
[----:B------:R-:W-:Y:S02]  /*62a0*/  UIMAD.WIDE.U32 UR4, UR58, UR55, URZ ;  /* 0x000000373a0472a5 */ /* 0x000fe4000f8e00ff */
[----:B------:R-:W-:Y:S02]  /*62b0*/  UIMAD.WIDE.U32 UR6, UR59, UR52, URZ ;  /* 0x000000343b0672a5 */ /* 0x000fe4000f8e00ff */
[----:B------:R-:W-:Y:S02]  /*62c0*/  UISETP.NE.AND UP0, UPT, UR54, 0x1, UPT ;  /* 0x000000013600788c */ /* 0x000fe4000bf05270 */
[----:B------:R-:W-:Y:S02]  /*62d0*/  UIMAD.WIDE.U32 UR8, UR37, UR55, URZ ;  /* 0x00000037250872a5 */ /* 0x000fe4000f8e00ff */
[----:B------:R-:W-:Y:S02]  /*62e0*/  UIMAD.WIDE.U32 UR10, UR38, UR52, URZ ;  /* 0x00000034260a72a5 */ /* 0x000fe4000f8e00ff */
[----:B------:R-:W-:Y:S02]  /*62f0*/  UISETP.NE.AND UP1, UPT, UR43, 0x1, UPT ;  /* 0x000000012b00788c */ /* 0x000fe4000bf25270 */
[----:B------:R-:W-:Y:S01]  /*6300*/  UISETP.NE.AND UP2, UPT, UR42, 0x1, UPT ;  /* 0x000000012a00788c */ /* 0x000fe2000bf45270 */
[----:B------:R-:W-:Y:S02]  /*6310*/  UMOV UR4, UR5 ;  /* 0x0000000500047c82 */ /* 0x000fe40008000000 */
[----:B--2---:R-:W-:Y:S03]  /*6320*/  USHF.R.U32.HI UR5, URZ, UR12, UR4 ;  /* 0x0000000cff057299 */ /* 0x004fe60008011604 */
[----:B------:R-:W-:Y:S02]  /*6330*/  UMOV UR4, UR7 ;  /* 0x0000000700047c82 */ /* 0x000fe40008000000 */
[----:B------:R-:W-:Y:S02]  /*6340*/  USHF.R.U32.HI UR7, URZ, UR53, UR4 ;  /* 0x00000035ff077299 */ /* 0x000fe40008011604 */
[----:B------:R-:W-:Y:S02]  /*6350*/  USEL UR4, UR58, UR5, !UP0 ;  /* 0x000000053a047287 */ /* 0x000fe4000c000000 */
[----:B------:R-:W-:Y:S01]  /*6360*/  USEL UR7, UR59, UR7, !UP1 ;  /* 0x000000073b077287 */ /* 0x000fe2000c800000 */
[----:B------:R-:W-:Y:S01]  /*6370*/  UMOV UR5, UR9 ;  /* 0x0000000900057c82 */ /* 0x000fe20008000000 */
[----:B------:R-:W-:Y:S02]  /*6380*/  UIMAD.WIDE.U32 UR8, UR4, UR40, URZ ;  /* 0x00000028040872a5 */ /* 0x000fe4000f8e00ff */
[----:B------:R-:W-:Y:S03]  /*6390*/  USHF.R.U32.HI UR6, URZ, UR12, UR5 ;  /* 0x0000000cff067299 */ /* 0x000fe60008011605 */
[----:B------:R-:W-:Y:S01]  /*63a0*/  UMOV UR5, UR11 ;  /* 0x0000000b00057c82 */ /* 0x000fe20008000000 */
[----:B------:R-:W-:Y:S02]  /*63b0*/  UIMAD.WIDE.U32 UR10, UR7, UR40, URZ ;  /* 0x00000028070a72a5 */ /* 0x000fe4000f8e00ff */
[----:B------:R-:W-:Y:S02]  /*63c0*/  USHF.R.U32.HI UR12, URZ, UR53, UR5 ;  /* 0x00000035ff0c7299 */ /* 0x000fe40008011605 */
[----:B------:R-:W-:Y:S01]  /*63d0*/  USEL UR6, UR37, UR6, !UP0 ;  /* 0x0000000625067287 */ /* 0x000fe2000c000000 */
[----:B------:R-:W-:Y:S02]  /*63e0*/  UMOV UR5, UR9 ;  /* 0x0000000900057c82 */ /* 0x000fe40008000000 */
[----:B------:R-:W-:Y:S01]  /*63f0*/  UMOV UR10, UR11 ;  /* 0x0000000b000a7c82 */ /* 0x000fe20008000000 */
[----:B------:R-:W-:Y:S02]  /*6400*/  @UP2 USHF.R.U32.HI UR4, URZ, UR41, UR5 ;  /* 0x00000029ff042299 */ /* 0x000fe40008011605 */
[----:B------:R-:W-:Y:S02]  /*6410*/  @UP2 USHF.R.U32.HI UR7, URZ, UR41, UR10 ;  /* 0x00000029ff072299 */ /* 0x000fe4000801160a */
[----:B------:R-:W-:Y:S02]  /*6420*/  UIMAD UR4, UR42, UR4, URZ ;  /* 0x000000042a0472a4 */ /* 0x000fe4000f8e02ff */
        /* <DEDUP_REMOVED lines=8> */
[----:B------:R-:W-:Y:S02]  /*64b0*/  USEL UR11, UR6, UR4, !UP2 ;  /* 0x00000004060b7287 */ /* 0x000fe4000d000000 */
[----:B------:R-:W-:Y:S02]  /*64c0*/  UIADD3 UR8, UPT, UPT, -UR5, URZ, URZ ;  /* 0x000000ff05087290 */ /* 0x000fe4000fffe1ff */
[----:B------:R-:W-:Y:S01]  /*64d0*/  UIADD3 UR10, UPT, UPT, -UR11, URZ, URZ ;  /* 0x000000ff0b0a7290 */ /* 0x000fe2000fffe1ff */
[----:B------:R-:W-:Y:S01]  /*64e0*/  @!UP0 UMOV UR4, UR9 ;  /* 0x0000000900048c82 */ /* 0x000fe20008000000 */
[----:B------:R-:W-:Y:S02]  /*64f0*/  UIADD3 UR9, UPT, UPT, -UR6, URZ, URZ ;  /* 0x000000ff06097290 */ /* 0x000fe4000fffe1ff */
[----:B------:R-:W-:Y:S02]  /*6500*/  @!UP0 USHF.R.U32.HI UR4, URZ, UR41, UR4 ;  /* 0x00000029ff048299 */ /* 0x000fe40008011604 */
[----:B------:R-:W-:Y:S02]  /*6510*/  UIMAD UR10, UR42, UR10, UR6 ;  /* 0x0000000a2a0a72a4 */ /* 0x000fe4000f8e0206 */
[----:B------:R-:W-:Y:S04]  /*6520*/  @!UP0 USEL UR4, UR5, UR4, !UP2 ;  /* 0x0000000405048287 */ /* 0x000fe8000d000000 */
[----:B------:R-:W-:Y:S02]  /*6530*/  @!UP0 UIMAD UR10, UR7, UR10, UR4 ;  /* 0x0000000a070a82a4 */ /* 0x000fe4000f8e0204 */
[----:B------:R-:W-:Y:S02]  /*6540*/  @!UP0 UIADD3 UR11, UPT, UPT, UR11, -UR4, URZ ;  /* 0x800000040b0b8290 */ /* 0x000fe4000fffe0ff */
[----:B------:R-:W-:Y:S02]  /*6550*/  UIMAD UR7, UR43, UR8, UR38 ;  /* 0x000000082b0772a4 */ /* 0x000fe4000f8e0226 */
[----:B------:R-:W-:Y:S02]  /*6560*/  @!UP0 UIMAD UR6, UR11, UR42, UR5 ;  /* 0x0000002a0b0682a4 */ /* 0x000fe4000f8e0205 */
[----:B------:R-:W-:Y:S01]  /*6570*/  UIMAD UR4, UR54, UR9, UR37 ;  /* 0x00000009360472a4 */ /* 0x000fe2000f8e0225 */
[----:B------:R-:W-:Y:S02]  /*6580*/  @!UP0 UMOV UR5, UR10 ;  /* 0x0000000a00058c82 */ /* 0x000fe40008000000 */
[----:B------:R-:W-:Y:S02]  /*6590*/  UIMAD UR38, UR5, UR43, UR7 ;  /* 0x0000002b052672a4 */ /* 0x000fe4000f8e0207 */
[----:B------:R-:W-:Y:S11]  /*65a0*/  UIMAD UR37, UR6, UR54, UR4 ;  /* 0x00000036062572a4 */ /* 0x000ff6000f8e0204 */
[----:B------:R-:W-:Y:S01]  /*65b0*/  @!UPT UIADD3 URZ, UPT, UPT, URZ, URZ, URZ ;  /* 0x000000fffffff290 */ /* 0x000fe2000fffe0ff */
.L_x_115:
[----:B------:R-:W-:Y:S01]  /*65c0*/  UISETP.NE.AND UP0, UPT, UR39, 0x1, UPT ;  /* 0x000000012700788c */ /* 0x000fe2000bf05270 */
[----:B------:R-:W-:Y:S01]  /*65d0*/  LOP3.LUT P0, RZ, R85, 0x1b0, RZ, 0xc0, !PT ;  /* 0x000001b055ff7812 */ /* 0x000fe2000780c0ff */
[----:B------:R-:W-:Y:S01]  /*65e0*/  USHF.L.U32 UR50, UR16, 0x7, URZ ;  /* 0x0000000710327899 */ /* 0x000fe200080006ff */
[----:B------:R-:W-:Y:S01]  /*65f0*/  BSSY.RECONVERGENT B6, `(.L_x_116) ;  /* 0x0000034000067945 */ /* 0x000fe20003800200 */
[----:B------:R-:W-:Y:S01]  /*6600*/  USHF.L.U32 UR49, UR20, 0x7, URZ ;  /* 0x0000000714317899 */ /* 0x000fe200080006ff */
[----:B------:R-:W-:Y:S06]  /*6610*/  IADD3 R87, PT, PT, R87, 0x1, RZ ;  /* 0x0000000157577810 */ /* 0x000fec0007ffe0ff */
[----:B------:R-:W2:Y:S01]  /*6620*/  @!UP0 LDCU.128 UR12, c[0x0][0xb10] ;  /* 0x00016200ff0c87ac */ /* 0x000ea20008000c00 */
[----:B------:R-:W3:Y:S01]  /*6630*/  @!UP0 LDCU UR5, c[0x0][0xb0c] ;  /* 0x00016180ff0587ac */ /* 0x000ee20008000800 */
[----:B------:R-:W4:Y:S01]  /*6640*/  @!UP0 LDCU UR10, c[0x0][0xb20] ;  /* 0x00016400ff0a87ac */ /* 0x000f220008000800 */
[----:B--2---:R-:W-:Y:S02]  /*6650*/  UIMAD.WIDE.U32 UR8, UR38, UR12, URZ ;  /* 0x0000000c260872a5 */ /* 0x004fe4000f8e00ff */
[----:B------:R-:W-:Y:S02]  /*6660*/  UIMAD.WIDE.U32 UR6, UR37, UR15, URZ ;  /* 0x0000000f250672a5 */ /* 0x000fe4000f8e00ff */
[----:B------:R-:W-:Y:S03]  /*6670*/  @!UP0 UISETP.NE.AND UP1, UPT, UR14, 0x1, UPT ;  /* 0x000000010e00888c */ /* 0x000fe6000bf25270 */
[----:B------:R-:W-:Y:S01]  /*6680*/  @!UP0 UMOV UR4, UR9 ;  /* 0x0000000900048c82 */ /* 0x000fe20008000000 */
[----:B---3--:R-:W-:Y:S02]  /*6690*/  @!UP0 UISETP.NE.AND UP2, UPT, UR5, 0x1, UPT ;  /* 0x000000010500888c */ /* 0x008fe4000bf45270 */
[----:B------:R-:W-:Y:S01]  /*66a0*/  @!UP0 USHF.R.U32.HI UR4, URZ, UR13, UR4 ;  /* 0x0000000dff048299 */ /* 0x000fe20008011604 */
[----:B------:R-:W-:Y:S02]  /*66b0*/  @!UP0 UMOV UR6, UR7 ;  /* 0x0000000700068c82 */ /* 0x000fe40008000000 */
[----:B----4-:R-:W-:Y:S02]  /*66c0*/  @!UP0 USHF.R.U32.HI UR6, URZ, UR10, UR6 ;  /* 0x0000000aff068299 */ /* 0x010fe40008011606 */
[----:B------:R-:W-:Y:S02]  /*66d0*/  @!UP0 USEL UR7, UR38, UR4, !UP2 ;  /* 0x0000000426078287 */ /* 0x000fe4000d000000 */
[----:B------:R-:W-:Y:S04]  /*66e0*/  @!UP0 USEL UR6, UR37, UR6, !UP1 ;  /* 0x0000000625068287 */ /* 0x000fe8000c800000 */
[----:B------:R-:W-:Y:S02]  /*66f0*/  @!UP0 UIADD3 UR4, UPT, UPT, -UR7, UR6, URZ ;  /* 0x0000000607048290 */ /* 0x000fe4000fffe1ff */
[----:B------:R-:W-:Y:S02]  /*6700*/  @!UP0 UIADD3 UR6, UPT, UPT, UR7, -UR6, URZ ;  /* 0x8000000607068290 */ /* 0x000fe4000fffe0ff */
[----:B------:R-:W-:Y:S02]  /*6710*/  @!UP0 UIMAD UR38, UR4, UR5, UR38 ;  /* 0x00000005042682a4 */ /* 0x000fe4000f8e0226 */
[----:B------:R-:W-:Y:S01]  /*6720*/  @!UP0 UIMAD UR37, UR6, UR14, UR37 ;  /* 0x0000000e062582a4 */ /* 0x000fe2000f8e0225 */
[----:B------:R-:W-:Y:S11]  /*6730*/  @!P0 BRA `(.L_x_117) ;  /* 0x00000000007c8947 */ /* 0x000ff60003800000 */
[----:B------:R-:W2:Y:S01]  /*6740*/  LDCU.64 UR8, c[0x4][0x80] ;  /* 0x01001000ff0877ac */ /* 0x000ea20008000a00 */
[----:B------:R-:W-:Y:S01]  /*6750*/  MOV R2, 0x0 ;  /* 0x0000000000027802 */ /* 0x000fe20000000f00 */
[----:B------:R-:W-:Y:S02]  /*6760*/  HFMA2 R12, -RZ, RZ, 0, 5.9604644775390625e-08 ;  /* 0x00000001ff0c7431 */ /* 0x000fe400000001ff */
[----:B------:R-:W-:Y:S01]  /*6770*/  IMAD.MOV.U32 R8, RZ, RZ, 0x70 ;  /* 0x00000070ff087424 */ /* 0x000fe200078e00ff */
[----:B------:R3:W4:Y:S01]  /*6780*/  LDC.64 R14, c[0x4][R2] ;  /* 0x01000000020e7b82 */ /* 0x0007220000000a00 */
[----:B------:R-:W1:Y:S01]  /*6790*/  LDCU.64 UR6, c[0x4][0x88] ;  /* 0x01001100ff0677ac */ /* 0x000e620008000a00 */
[----:B------:R-:W-:Y:S01]  /*67a0*/  IMAD.MOV.U32 R13, RZ, RZ, RZ ;  /* 0x000000ffff0d7224 */ /* 0x000fe200078e00ff */
[----:B------:R-:W1:Y:S01]  /*67b0*/  LDCU.64 UR4, c[0x4][0x8] ;  /* 0x01000100ff0477ac */ /* 0x000e620008000a00 */
[----:B--2---:R-:W-:Y:S01]  /*67c0*/  MOV R5, UR9 ;  /* 0x0000000900057c02 */ /* 0x004fe20008000f00 */
[----:B------:R-:W-:Y:S01]  /*67d0*/  IMAD.U32 R4, RZ, RZ, UR8 ;  /* 0x00000008ff047e24 */ /* 0x000fe2000f8e00ff */
[----:B-1----:R-:W-:Y:S01]  /*67e0*/  MOV R7, UR7 ;  /* 0x0000000700077c02 */ /* 0x002fe20008000f00 */
[----:B------:R-:W-:Y:S01]  /*67f0*/  IMAD.U32 R6, RZ, RZ, UR6 ;  /* 0x00000006ff067e24 */ /* 0x000fe2000f8e00ff */
[----:B------:R-:W-:Y:S01]  /*6800*/  MOV R11, UR5 ;  /* 0x00000005000b7c02 */ /* 0x000fe20008000f00 */
[----:B------:R-:W-:Y:S02]  /*6810*/  IMAD.U32 R10, RZ, RZ, UR4 ;  /* 0x00000004ff0a7e24 */ /* 0x000fe4000f8e00ff */
[----:B------:R-:W-:Y:S07]  /*6820*/  LEPC R20, `(.L_x_118) ;  /* 0x000000001014794e */ /* 0x000fee0000000000 */
[----:B---345:R-:W-:Y:S05]  /*6830*/  CALL.ABS.NOINC R14 ;  /* 0x000000000e007343 */ /* 0x038fea0003c00000 */
.L_x_118:
[----:B------:R-:W1:Y:S01]  /*6840*/  LDCU.64 UR8, c[0x4][0x80] ;  /* 0x01001000ff0877ac */ /* 0x000e620008000a00 */
[----:B------:R-:W2:Y:S01]  /*6850*/  LDC.64 R2, c[0x4][R2] ;  /* 0x0100000002027b82 */ /* 0x000ea20000000a00 */
[----:B------:R-:W-:Y:S02]  /*6860*/  HFMA2 R12, -RZ, RZ, 0, 5.9604644775390625e-08 ;  /* 0x00000001ff0c7431 */ /* 0x000fe400000001ff */
[----:B------:R-:W-:Y:S02]  /*6870*/  IMAD.MOV.U32 R8, RZ, RZ, 0x70 ;  /* 0x00000070ff087424 */ /* 0x000fe400078e00ff */
[----:B------:R-:W-:Y:S01]  /*6880*/  IMAD.MOV.U32 R13, RZ, RZ, RZ ;  /* 0x000000ffff0d7224 */ /* 0x000fe200078e00ff */
[----:B------:R-:W3:Y:S01]  /*6890*/  LDCU.64 UR6, c[0x4][0x88] ;  /* 0x01001100ff0677ac */ /* 0x000ee20008000a00 */
[----:B------:R-:W4:Y:S01]  /*68a0*/  LDCU.64 UR4, c[0x4][0x8] ;  /* 0x01000100ff0477ac */ /* 0x000f220008000a00 */
[----:B-1----:R-:W-:Y:S02]  /*68b0*/  MOV R4, UR8 ;  /* 0x0000000800047c02 */ /* 0x002fe40008000f00 */
[----:B------:R-:W-:Y:S02]  /*68c0*/  MOV R5, UR9 ;  /* 0x0000000900057c02 */ /* 0x000fe40008000f00 */
[----:B---3--:R-:W-:Y:S01]  /*68d0*/  MOV R7, UR7 ;  /* 0x0000000700077c02 */ /* 0x008fe20008000f00 */
[----:B------:R-:W-:Y:S01]  /*68e0*/  IMAD.U32 R6, RZ, RZ, UR6 ;  /* 0x00000006ff067e24 */ /* 0x000fe2000f8e00ff */
[----:B----4-:R-:W-:Y:S01]  /*68f0*/  MOV R11, UR5 ;  /* 0x00000005000b7c02 */ /* 0x010fe20008000f00 */
[----:B------:R-:W-:Y:S02]  /*6900*/  IMAD.U32 R10, RZ, RZ, UR4 ;  /* 0x00000004ff0a7e24 */ /* 0x000fe4000f8e00ff */
[----:B------:R-:W-:Y:S07]  /*6910*/  LEPC R20, `(.L_x_117) ;  /* 0x000000001014794e */ /* 0x000fee0000000000 */
[----:B--2---:R-:W-:Y:S05]  /*6920*/  CALL.ABS.NOINC R2 ;  /* 0x0000000002007343 */ /* 0x004fea0003c00000 */
.L_x_117:
[----:B------:R-:W-:Y:S05]  /*6930*/  BSYNC.RECONVERGENT B6 ;  /* 0x0000000000067941 */ /* 0x000fea0003800200 */
.L_x_116:
[----:B------:R-:W-:Y:S01]  /*6940*/  R2UR UR4, R84 ;  /* 0x00000000540472ca */ /* 0x000fe200000e0000 */
[----:B------:R-:W-:Y:S01]  /*6950*/  UISETP.NE.U32.AND UP0, UPT, UR62, URZ, UPT ;  /* 0x000000ff3e00728c */ /* 0x000fe2000bf05070 */
[----:B------:R-:W-:Y:S02]  /*6960*/  ISETP.NE.U32.AND P4, PT, R78, RZ, PT ;  /* 0x000000ff4e00720c */ /* 0x000fe40003f85070 */
[----:B------:R-:W-:Y:S01]  /*6970*/  ISETP.NE.U32.AND P2, PT, RZ, UR56, PT ;  /* 0x00000038ff007c0c */ /* 0x000fe2000bf45070 */
[----:B------:R-:W-:Y:S01]  /*6980*/  UISETP.NE.AND.EX UP1, UPT, UR63, URZ, UPT, UP0 ;  /* 0x000000ff3f00728c */ /* 0x000fe2000bf25300 */
[----:B------:R-:W-:Y:S01]  /*6990*/  ISETP.NE.AND.EX P4, PT, R79, RZ, PT, P4 ;  /* 0x000000ff4f00720c */ /* 0x000fe20003f85340 */
[----:B------:R-:W-:Y:S01]  /*69a0*/  UPLOP3.LUT UP0, UPT, UPT, UPT, UPT, 0x40, 0x4 ;  /* 0x000000000004789c */ /* 0x000fe20003f0e870 */
[----:B------:R-:W-:Y:S05]  /*69b0*/  ISETP.NE.AND.EX P2, PT, RZ, UR57, PT, P2 ;  /* 0x00000039ff007c0c */ /* 0x000fea000bf45320 */
[----:B------:R-:W-:Y:S06]  /*69c0*/  UISETP.NE.AND UP2, UPT, UR4, URZ, UPT ;  /* 0x000000ff0400728c */ /* 0x000fec000bf45270 */
[----:B------:R-:W-:Y:S05]  /*69d0*/  PLOP3.LUT P1, PT, PT, PT, UP2, 0x80, 0x8 ;  /* 0x000000000008781c */ /* 0x000fea0003f2f028 */
[----:B------:R-:W-:Y:S06]  /*69e0*/  @UP2 UPLOP3.LUT UP0, UPT, UPT, UPT, UP1, 0x80, 0x8 ;  /* 0x000000000008289c */ /* 0x000fec0003f0f010 */
[----:B------:R-:W-:Y:S01]  /*69f0*/  PLOP3.LUT P0, PT, PT, PT, UP0, 0x80, 0x8 ;  /* 0x000000000008781c */ /* 0x000fe20003f0f008 */
[----:B------:R-:W-:Y:S01]  /*6a00*/  @!UPT UIADD3 URZ, UPT, UPT, URZ, URZ, URZ ;  /* 0x000000fffffff290 */ /* 0x000fe2000fffe0ff */
[----:B------:R-:W-:Y:S11]  /*6a10*/  BRA.U !UP1, `(.L_x_119) ;  /* 0x00000001093c7547 */ /* 0x000ff6000b800000 */
[----:B------:R-:W-:Y:S01]  /*6a20*/  UISETP.NE.U32.AND UP0, UPT, UR56, URZ, UPT ;  /* 0x000000ff3800728c */ /* 0x000fe2000bf05070 */
[----:B-1----:R-:W-:Y:S01]  /*6a30*/  HFMA2 R0, -RZ, RZ, 0, 5.9604644775390625e-08 ;  /* 0x00000001ff007431 */ /* 0x002fe200000001ff */
[----:B------:R-:W1:Y:S01]  /*6a40*/  LDCU.64 UR8, c[0x0][0x358] ;  /* 0x00006b00ff0877ac */ /* 0x000e620008000a00 */
[----:B------:R-:W-:Y:S01]  /*6a50*/  IMAD.MOV.U32 R80, RZ, RZ, 0x1 ;  /* 0x00000001ff507424 */ /* 0x000fe200078e00ff */
[----:B------:R-:W-:Y:S06]  /*6a60*/  UISETP.NE.AND.EX UP0, UPT, UR57, URZ, UPT, UP0 ;  /* 0x000000ff3900728c */ /* 0x000fec000bf05300 */
[----:B------:R-:W-:Y:S05]  /*6a70*/  PLOP3.LUT P3, PT, PT, PT, UP0, 0x80, 0x8 ;  /* 0x000000000008781c */ /* 0x000fea0003f6f008 */
[----:B------:R-:W2:Y:S01]  /*6a80*/  @UP0 LDCU.64 UR4, c[0x0][0x888] ;  /* 0x00011100ff0407ac */ /* 0x000ea20008000a00 */
[----:B------:R-:W-:Y:S07]  /*6a90*/  @UP0 UIMAD UR6, UR36, UR62, URZ ;  /* 0x0000003e240602a4 */ /* 0x000fee000f8e02ff */
[----:B------:R-:W-:Y:S01]  /*6aa0*/  @!P3 PRMT R80, R0, 0x7610, R80 ;  /* 0x000076100050b816 */ /* 0x000fe20000000050 */
[----:B--2---:R-:W-:Y:S06]  /*6ab0*/  @UP0 UIMAD.WIDE UR4, UR6, 0x4, UR4 ;  /* 0x00000004060408a5 */ /* 0x004fec000f8e0204 */
[----:B------:R-:W-:Y:S01]  /*6ac0*/  IMAD.U32 R2, RZ, RZ, UR4 ;  /* 0x00000004ff027e24 */ /* 0x000fe2000f8e00ff */
[----:B------:R-:W-:Y:S04]  /*6ad0*/  MOV R3, UR5 ;  /* 0x0000000500037c02 */ /* 0x000fe80008000f00 */
[----:B------:R-:W2:Y:S01]  /*6ae0*/  @!UP0 LDCU UR4, c[0x0][0x880] ;  /* 0x00011000ff0487ac */ /* 0x000ea20008000800 */
[----:B-1---5:R3:W5:Y:S02]  /*6af0*/  @P3 LDG.E R41, desc[UR8][R2.64] ;  /* 0x0000000802293981 */ /* 0x022764000c1e1900 */
[----:B--23--:R-:W-:Y:S02]  /*6b00*/  @!P3 IMAD.U32 R41, RZ, RZ, UR4 ;  /* 0x00000004ff29be24 */ /* 0x00cfe4000f8e00ff */
.L_x_119:
[----:B------:R-:W-:Y:S05]  /*6b10*/  @!P4 BRA `(.L_x_120) ;  /* 0x000000000024c947 */ /* 0x000fea0003800000 */
[----:B------:R-:W-:Y:S01]  /*6b20*/  ISETP.NE.U32.AND P3, PT, R76, RZ, PT ;  /* 0x000000ff4c00720c */ /* 0x000fe20003f65070 */
[----:B------:R-:W2:Y:S03]  /*6b30*/  LDCU.64 UR4, c[0x0][0x358] ;  /* 0x00006b00ff0477ac */ /* 0x000ea60008000a00 */
[----:B------:R-:W-:Y:S11]  /*6b40*/  ISETP.NE.AND.EX P3, PT, R77, RZ, PT, P3 ;  /* 0x000000ff4d00720c */ /* 0x000ff60003f65330 */
[----:B------:R-:W-:Y:S02]  /*6b50*/  @!UPT UIADD3 URZ, UPT, UPT, URZ, URZ, URZ ;  /* 0x000000fffffff290 */ /* 0x000fe4000fffe0ff */
[----:B------:R-:W3:Y:S01]  /*6b60*/  @P3 LDC.64 R2, c[0x0][0x8a8] ;  /* 0x00022a00ff023b82 */ /* 0x000ee20000000a00 */
[----:B-1----:R-:W-:Y:S04]  /*6b70*/  @P3 IMAD R0, R78, UR36, RZ ;  /* 0x000000244e003c24 */ /* 0x002fe8000f8e02ff */
[----:B---3--:R-:W-:Y:S05]  /*6b80*/  @P3 IMAD.WIDE R2, R0, 0x4, R2 ;  /* 0x0000000400023825 */ /* 0x008fea00078e0202 */
[----:B--2--5:R2:W5:Y:S02]  /*6b90*/  @P3 LDG.E R38, desc[UR4][R2.64] ;  /* 0x0000000402263981 */ /* 0x024564000c1e1900 */
[----:B--2---:R-:W3:Y:S02]  /*6ba0*/  @!P3 LDC R38, c[0x0][0x8a0] ;  /* 0x00022800ff26bb82 */ /* 0x004ee40000000800 */
.L_x_120:
[----:B-----5:R-:W-:Y:S01]  /*6bb0*/  FSETP.NEU.AND P3, PT, R41, RZ, PT ;  /* 0x000000ff2900720b */ /* 0x020fe20003f6d000 */
[----:B------:R-:W-:Y:S01]  /*6bc0*/  BSSY B1, `(.L_x_121) ;  /* 0x0000039000017945 */ /* 0x000fe20003800000 */
[----:B------:R-:W-:Y:S01]  /*6bd0*/  SEL R5, RZ, 0xffffffff, P2 ;  /* 0xffffffffff057807 */ /* 0x000fe20001000000 */
[----:B------:R-:W-:Y:S01]  /*6be0*/  IMAD.MOV.U32 R46, RZ, RZ, 0x1 ;  /* 0x00000001ff2e7424 */ /* 0x000fe200078e00ff */
[----:B------:R-:W-:Y:S01]  /*6bf0*/  @P1 LOP3.LUT P2, RZ, R80, 0xff, RZ, 0xc0, !PT ;  /* 0x000000ff50ff1812 */ /* 0x000fe2000784c0ff */
[C---:B------:R-:W-:Y:S01]  /*6c00*/  IMAD R39, R36.reuse, 0x80, R37 ;  /* 0x0000008024277824 */ /* 0x040fe200078e0225 */
[----:B-1----:R-:W-:Y:S01]  /*6c10*/  @P1 SEL R0, RZ, 0xffffffff, P3 ;  /* 0xffffffffff001807 */ /* 0x002fe20001800000 */
[----:B------:R-:W-:Y:S01]  /*6c20*/  IMAD R88, R95, -0x10, R93 ;  /* 0xfffffff05f587824 */ /* 0x000fe200078e025d */
[----:B------:R-:W-:Y:S01]  /*6c30*/  LOP3.LUT R91, R91, 0x1, RZ, 0x3c, !PT ;  /* 0x000000015b5b7812 */ /* 0x000fe200078e3cff */
[----:B------:R-:W-:Y:S01]  /*6c40*/  IMAD.MOV.U32 R47, RZ, RZ, RZ ;  /* 0x000000ffff2f7224 */ /* 0x000fe200078e00ff */
[----:B------:R-:W-:Y:S02]  /*6c50*/  @P0 SEL R0, R5, R0, !P2 ;  /* 0x0000000005000207 */ /* 0x000fe40005000000 */
[----:B------:R-:W-:Y:S02]  /*6c60*/  CS2R R74, SRZ ;  /* 0x00000000004a7805 */ /* 0x000fe4000001ff00 */
[----:B------:R-:W-:Y:S02]  /*6c70*/  LEA R98, R36, UR44, 0x3 ;  /* 0x0000002c24627c11 */ /* 0x000fe4000f8e18ff */
[----:B------:R-:W-:Y:S02]  /*6c80*/  CS2R R72, SRZ ;  /* 0x0000000000487805 */ /* 0x000fe4000001ff00 */
[----:B------:R-:W-:Y:S02]  /*6c90*/  @P1 LOP3.LUT R0, R0, 0x1, RZ, 0xc0, !PT ;  /* 0x0000000100001812 */ /* 0x000fe400078ec0ff */
[----:B------:R-:W-:Y:S02]  /*6ca0*/  CS2R R66, SRZ ;  /* 0x0000000000427805 */ /* 0x000fe4000001ff00 */
[----:B------:R-:W-:Y:S02]  /*6cb0*/  SHF.L.U32 R3, R90, 0x1f, RZ ;  /* 0x0000001f5a037819 */ /* 0x000fe400000006ff */
[----:B------:R-:W-:Y:S02]  /*6cc0*/  CS2R R64, SRZ ;  /* 0x0000000000407805 */ /* 0x000fe4000001ff00 */
[----:B------:R-:W-:Y:S02]  /*6cd0*/  ISETP.NE.U32.OR P5, PT, R0, 0x1, !P1 ;  /* 0x000000010000780c */ /* 0x000fe40004fa5470 */
[----:B------:R-:W-:Y:S02]  /*6ce0*/  CS2R R58, SRZ ;  /* 0x00000000003a7805 */ /* 0x000fe4000001ff00 */
[----:B------:R-:W-:Y:S02]  /*6cf0*/  PLOP3.LUT P2, PT, PT, PT, UP1, 0x80, 0x8 ;  /* 0x000000000008781c */ /* 0x000fe40003f4f018 */
[----:B------:R-:W-:Y:S02]  /*6d00*/  CS2R R56, SRZ ;  /* 0x0000000000387805 */ /* 0x000fe4000001ff00 */
[----:B------:R-:W-:Y:S02]  /*6d10*/  LOP3.LUT P4, R86, R80, 0xff, RZ, 0xc0, !PT ;  /* 0x000000ff50567812 */ /* 0x000fe4000788c0ff */
[----:B------:R-:W-:Y:S02]  /*6d20*/  CS2R R50, SRZ ;  /* 0x0000000000327805 */ /* 0x000fe4000001ff00 */
[----:B------:R-:W-:Y:S02]  /*6d30*/  SEL R0, RZ, 0xffffffff, P3 ;  /* 0xffffffffff007807 */ /* 0x000fe40001800000 */
[----:B------:R-:W-:Y:S02]  /*6d40*/  CS2R R48, SRZ ;  /* 0x0000000000307805 */ /* 0x000fe4000001ff00 */
[----:B------:R-:W-:Y:S02]  /*6d50*/  P2R R97, PR, RZ, 0x20 ;  /* 0x00000020ff617803 */ /* 0x000fe40000000000 */
[----:B------:R-:W-:Y:S02]  /*6d60*/  @P5 SHF.L.U32 R2, R91, 0x1f, RZ ;  /* 0x0000001f5b025819 */ /* 0x000fe400000006ff */
[----:B------:R-:W-:Y:S02]  /*6d70*/  @P2 SEL R0, R5, R0, !P4 ;  /* 0x0000000005002207 */ /* 0x000fe40006000000 */
[----:B------:R-:W1:Y:S02]  /*6d80*/  @P5 SYNCS.PHASECHK.TRANS64.TRYWAIT P1, [UR44+0x100], R2 ;  /* 0x00010002ff0055a7 */ /* 0x000e64000802112c */
[----:B------:R-:W-:Y:S04]  /*6d90*/  LOP3.LUT R0, R0, 0x1, RZ, 0xc0, !PT ;  /* 0x0000000100007812 */ /* 0x000fe800078ec0ff */
[----:B------:R-:W-:Y:S04]  /*6da0*/  ISETP.NE.U32.AND P2, PT, R0, 0x1, PT ;  /* 0x000000010000780c */ /* 0x000fe80003f45070 */
[----:B------:R-:W-:Y:S01]  /*6db0*/  P2R R60, PR, RZ, 0x4 ;  /* 0x00000004ff3c7803 */ /* 0x000fe20000000000 */
[----:B------:R2:W4:Y:S01]  /*6dc0*/  SYNCS.PHASECHK.TRANS64.TRYWAIT P0, [R98+URZ+0x170], R3 ;  /* 0x00017003620075a7 */ /* 0x00052200080011ff */
[----:B-1----:R-:W-:Y:S01]  /*6dd0*/  @P5 SEL R46, RZ, 0x1, !P1 ;  /* 0x00000001ff2e5807 */ /* 0x002fe20004800000 */
[----:B--2---:R-:W-:Y:S06]  /*6de0*/  @!P5 BRA `(.L_x_122) ;  /* 0x000000000058d947 */ /* 0x004fec0003800000 */
[----:B------:R-:W-:Y:S01]  /*6df0*/  IMAD.MOV.U32 R75, RZ, RZ, RZ ;  /* 0x000000ffff4b7224 */ /* 0x000fe200078e00ff */
[----:B------:R-:W-:Y:S01]  /*6e00*/  ISETP.NE.AND P1, PT, R46, RZ, PT ;  /* 0x000000ff2e00720c */ /* 0x000fe20003f25270 */
[----:B------:R-:W-:Y:S01]  /*6e10*/  BSSY B0, `(.L_x_123) ;  /* 0x000000c000007945 */ /* 0x000fe20003800000 */
[----:B------:R-:W-:Y:S02]  /*6e20*/  CS2R R50, SRZ ;  /* 0x0000000000327805 */ /* 0x000fe4000001ff00 */
[----:B------:R-:W-:Y:S02]  /*6e30*/  CS2R R48, SRZ ;  /* 0x0000000000307805 */ /* 0x000fe4000001ff00 */
[----:B------:R-:W-:Y:S02]  /*6e40*/  CS2R R58, SRZ ;  /* 0x00000000003a7805 */ /* 0x000fe4000001ff00 */
[----:B------:R-:W-:Y:S02]  /*6e50*/  CS2R R56, SRZ ;  /* 0x0000000000387805 */ /* 0x000fe4000001ff00 */
[----:B------:R-:W-:Y:S02]  /*6e60*/  CS2R R66, SRZ ;  /* 0x0000000000427805 */ /* 0x000fe4000001ff00 */
[----:B------:R-:W-:Y:S02]  /*6e70*/  CS2R R64, SRZ ;  /* 0x0000000000407805 */ /* 0x000fe4000001ff00 */
[----:B------:R-:W-:Y:S01]  /*6e80*/  CS2R R72, SRZ ;  /* 0x0000000000487805 */ /* 0x000fe2000001ff00 */
[----:B------:R-:W-:Y:S06]  /*6e90*/  @P1 BRA `(.L_x_124) ;  /* 0x00000000000c1947 */ /* 0x000fec0003800000 */
[----:B------:R-:W-:Y:S04]  /*6ea0*/  SHF.L.U32 R5, R91, 0x1f, RZ ;  /* 0x0000001f5b057819 */ /* 0x000fe800000006ff */
[----:B------:R-:W1:Y:S02]  /*6eb0*/  SYNCS.PHASECHK.TRANS64.TRYWAIT P1, [UR44+0x100], R5 ;  /* 0x00010005ff0075a7 */ /* 0x000e64000802112c */
[----:B-1----:R-:W-:Y:S05]  /*6ec0*/  @!P1 BRA `(.L_x_125) ;  /* 0x0000004000e89947 */ /* 0x002fea0003800000 */
.L_x_124:
[----:B------:R-:W-:Y:S05]  /*6ed0*/  BSYNC B0 ;  /* 0x0000000000007941 */ /* 0x000fea0003800000 */
.L_x_123:
[----:B------:R-:W-:Y:S01]  /*6ee0*/  ISETP.NE.AND P1, PT, R60, RZ, PT ;  /* 0x000000ff3c00720c */ /* 0x000fe20003f25270 */
[----:B------:R-:W-:Y:S11]  /*6ef0*/  HFMA2 R47, -RZ, RZ, 0, 5.9604644775390625e-08 ;  /* 0x00000001ff2f7431 */ /* 0x000ff600000001ff */
[----:B------:R-:W-:Y:S01]  /*6f00*/  @!UPT UIADD3 URZ, UPT, UPT, URZ, URZ, URZ ;  /* 0x000000fffffff290 */ /* 0x000fe2000fffe0ff */
[----:B------:R2:W1:Y:S04]  /*6f10*/  @P1 LDS.128 R48, [R94] ;  /* 0x000000005e301984 */ /* 0x0004680000000c00 */
[----:B------:R2:W1:Y:S04]  /*6f20*/  @P1 LDS.128 R56, [R93+0x10] ;  /* 0x000010005d381984 */ /* 0x0004680000000c00 */
[----:B------:R2:W1:Y:S04]  /*6f30*/  @P1 LDS.128 R64, [R92+0x20] ;  /* 0x000020005c401984 */ /* 0x0004680000000c00 */
[----:B------:R2:W1:Y:S02]  /*6f40*/  @P1 LDS.128 R72, [R88+0x30] ;  /* 0x0000300058481984 */ /* 0x0004640000000c00 */
.L_x_122:
[----:B------:R-:W-:Y:S05]  /*6f50*/  BSYNC B1 ;  /* 0x0000000000017941 */ /* 0x000fea0003800000 */
.L_x_121:
[----:B-1----:R-:W-:Y:S04]  /*6f60*/  SHF.R.U32.HI R0, RZ, 0x15, R39 ;  /* 0x00000015ff007819 */ /* 0x002fe80000011627 */
[----:B------:R-:W-:Y:S01]  /*6f70*/  LOP3.LUT P1, RZ, R0, 0x3, R81, 0x48, !PT ;  /* 0x0000000300ff7812 */ /* 0x000fe20007824851 */
[----:B------:R-:W-:Y:S01]  /*6f80*/  @!UPT UIADD3 URZ, UPT, UPT, URZ, URZ, URZ ;  /* 0x000000fffffff290 */ /* 0x000fe2000fffe0ff */
[----:B----4-:R-:W-:Y:S11]  /*6f90*/  @P0 BRA `(.L_x_126) ;  /* 0x0000000000080947 */ /* 0x010ff60003800000 */
[----:B------:R-:W1:Y:S02]  /*6fa0*/  SYNCS.PHASECHK.TRANS64.TRYWAIT P0, [R98+URZ+0x170], R3 ;  /* 0x00017003620075a7 */ /* 0x000e6400080011ff */
[----:B-1----:R-:W-:Y:S05]  /*6fb0*/  @!P0 BRA `(.L_x_127) ;  /* 0x0000004000c48947 */ /* 0x002fea0003800000 */
.L_x_126:
[----:B------:R-:W-:Y:S05]  /*6fc0*/  @!P1 BRA `(.L_x_128) ;  /* 0x0000000000409947 */ /* 0x000fea0003800000 */
[----:B------:R-:W4:Y:S01]  /*6fd0*/  LDCU.64 UR8, c[0x4][0x70] ;  /* 0x01000e00ff0877ac */ /* 0x000f220008000a00 */
[----:B-1----:R-:W-:Y:S01]  /*6fe0*/  MOV R3, 0x0 ;  /* 0x0000000000037802 */ /* 0x002fe20000000f00 */
[----:B------:R-:W-:Y:S02]  /*6ff0*/  HFMA2 R12, -RZ, RZ, 0, 5.9604644775390625e-08 ;  /* 0x00000001ff0c7431 */ /* 0x000fe400000001ff */
[----:B------:R-:W-:Y:S02]  /*7000*/  IMAD.MOV.U32 R8, RZ, RZ, 0x192 ;  /* 0x00000192ff087424 */ /* 0x000fe400078e00ff */
[----:B------:R-:W-:Y:S01]  /*7010*/  IMAD.MOV.U32 R13, RZ, RZ, RZ ;  /* 0x000000ffff0d7224 */ /* 0x000fe200078e00ff */
[----:B------:R-:W1:Y:S01]  /*7020*/  LDCU.64 UR6, c[0x4][0x78] ;  /* 0x01000f00ff0677ac */ /* 0x000e620008000a00 */
[----:B------:R-:W2:Y:S01]  /*7030*/  LDC.64 R2, c[0x4][R3] ;  /* 0x0100000003027b82 */ /* 0x000ea20000000a00 */
[----:B------:R-:W5:Y:S01]  /*7040*/  LDCU.64 UR4, c[0x4][0x10] ;  /* 0x01000200ff0477ac */ /* 0x000f620008000a00 */
[----:B----4-:R-:W-:Y:S01]  /*7050*/  MOV R5, UR9 ;  /* 0x0000000900057c02 */ /* 0x010fe20008000f00 */
[----:B------:R-:W-:Y:S01]  /*7060*/  IMAD.U32 R4, RZ, RZ, UR8 ;  /* 0x00000008ff047e24 */ /* 0x000fe2000f8e00ff */
[----:B-1----:R-:W-:Y:S01]  /*7070*/  MOV R7, UR7 ;  /* 0x0000000700077c02 */ /* 0x002fe20008000f00 */
[----:B------:R-:W-:Y:S01]  /*7080*/  IMAD.U32 R6, RZ, RZ, UR6 ;  /* 0x00000006ff067e24 */ /* 0x000fe2000f8e00ff */
[----:B-----5:R-:W-:Y:S01]  /*7090*/  MOV R11, UR5 ;  /* 0x00000005000b7c02 */ /* 0x020fe20008000f00 */
[----:B------:R-:W-:Y:S02]  /*70a0*/  IMAD.U32 R10, RZ, RZ, UR4 ;  /* 0x00000004ff0a7e24 */ /* 0x000fe4000f8e00ff */
[----:B------:R-:W-:Y:S07]  /*70b0*/  LEPC R20, `(.L_x_128) ;  /* 0x000000001014794e */ /* 0x000fee0000000000 */
[----:B--23--:R-:W-:Y:S05]  /*70c0*/  CALL.ABS.NOINC R2 ;  /* 0x0000000002007343 */ /* 0x00cfea0003c00000 */
.L_x_128:
[----:B------:R-:W-:Y:S05]  /*70d0*/  WARPSYNC.ALL ;  /* 0x0000000000007948 */ /* 0x000fea0003800000 */
[----:B------:R-:W-:Y:S01]  /*70e0*/  R2UR UR4, R39 ;  /* 0x00000000270472ca */ /* 0x000fe200000e0000 */
[--C-:B------:R-:W-:Y:S01]  /*70f0*/  HADD2.F32 R40, -RZ, R48.reuse.H0_H0 ;  /* 0x20000030ff287230 */ /* 0x100fe20000004100 */
[----:B------:R-:W-:Y:S01]  /*7100*/  ISETP.NE.AND P0, PT, R96, RZ, PT ;  /* 0x000000ff6000720c */ /* 0x000fe20003f05270 */
[----:B------:R-:W-:Y:S01]  /*7110*/  HADD2.F32 R43, -RZ, R48.H1_H1 ;  /* 0x30000030ff2b7230 */ /* 0x000fe20000004100 */
[----:B------:R-:W-:Y:S01]  /*7120*/  BSSY.RECONVERGENT B0, `(.L_x_129) ;  /* 0x0000086000007945 */ /* 0x000fe20003800200 */
[----:B------:R-:W-:Y:S02]  /*7130*/  HADD2.F32 R42, -RZ, R49.H0_H0 ;  /* 0x20000031ff2a7230 */ /* 0x000fe40000004100 */
[----:B------:R-:W-:Y:S02]  /*7140*/  HADD2.F32 R45, -RZ, R51.H0_H0 ;  /* 0x20000033ff2d7230 */ /* 0x000fe40000004100 */
[----:B------:R-:W-:Y:S04]  /*7150*/  HADD2.F32 R44, -RZ, R75.H1_H1 ;  /* 0x3000004bff2c7230 */ /* 0x000fe80000004100 */
[----:B------:R-:W3:Y:S02]  /*7160*/  LDTM.x32 R4, tmem[UR4] ;  /* 0x00000004000479ee */ /* 0x000ee400082c0000 */
[C---:B---3--:R-:W-:Y:S01]  /*7170*/  FMUL R0, R38.reuse, R4 ;  /* 0x0000000426007220 */ /* 0x048fe20000400000 */
[C---:B------:R-:W-:Y:S01]  /*7180*/  FMUL R2, R38.reuse, R5 ;  /* 0x0000000526027220 */ /* 0x040fe20000400000 */
[C---:B-1----:R-:W-:Y:S01]  /*7190*/  FMUL R3, R38.reuse, R6 ;  /* 0x0000000626037220 */ /* 0x042fe20000400000 */
[C---:B------:R-:W-:Y:S01]  /*71a0*/  FMUL R7, R38.reuse, R7 ;  /* 0x0000000726077220 */ /* 0x040fe20000400000 */
[C---:B------:R-:W-:Y:S01]  /*71b0*/  FFMA R0, R41.reuse, R40, R0 ;  /* 0x0000002829007223 */ /* 0x040fe20000000000 */
[----:B------:R-:W-:Y:S02]  /*71c0*/  HADD2.F32 R40, -RZ, R49.H1_H1 ;  /* 0x30000031ff287230 */ /* 0x000fe40000004100 */
[C---:B------:R-:W-:Y:S01]  /*71d0*/  FFMA R2, R41.reuse, R43, R2 ;  /* 0x0000002b29027223 */ /* 0x040fe20000000002 */
[C---:B------:R-:W-:Y:S01]  /*71e0*/  FFMA R3, R41.reuse, R42, R3 ;  /* 0x0000002a29037223 */ /* 0x040fe20000000003 */
[--C-:B------:R-:W-:Y:S02]  /*71f0*/  HADD2.F32 R43, -RZ, R50.reuse.H0_H0 ;  /* 0x20000032ff2b7230 */ /* 0x100fe40000004100 */
[----:B------:R-:W-:Y:S01]  /*7200*/  FMUL R4, R38, R8 ;  /* 0x0000000826047220 */ /* 0x000fe20000400000 */
[----:B------:R-:W-:Y:S01]  /*7210*/  HADD2.F32 R42, -RZ, R50.H1_H1 ;  /* 0x30000032ff2a7230 */ /* 0x000fe20000004100 */
[----:B------:R-:W-:Y:S01]  /*7220*/  F2FP.F16.F32.PACK_AB R52, R2, R0 ;  /* 0x000000000234723e */ /* 0x000fe200000000ff */
[C---:B------:R-:W-:Y:S01]  /*7230*/  FFMA R7, R41.reuse, R40, R7 ;  /* 0x0000002829077223 */ /* 0x040fe20000000007 */
[----:B------:R-:W-:Y:S01]  /*7240*/  FFMA R4, R41, R43, R4 ;  /* 0x0000002b29047223 */ /* 0x000fe20000000004 */
[C---:B------:R-:W-:Y:S01]  /*7250*/  FMUL R5, R38.reuse, R9 ;  /* 0x0000000926057220 */ /* 0x040fe20000400000 */
[C---:B------:R-:W-:Y:S01]  /*7260*/  FMUL R6, R38.reuse, R10 ;  /* 0x0000000a26067220 */ /* 0x040fe20000400000 */
[----:B------:R-:W-:Y:S01]  /*7270*/  HADD2.F32 R40, -RZ, R51.H1_H1 ;  /* 0x30000033ff287230 */ /* 0x000fe20000004100 */
[----:B------:R-:W-:Y:S01]  /*7280*/  F2FP.F16.F32.PACK_AB R53, R7, R3 ;  /* 0x000000030735723e */ /* 0x000fe200000000ff */
[C---:B------:R-:W-:Y:S01]  /*7290*/  FFMA R5, R41.reuse, R42, R5 ;  /* 0x0000002a29057223 */ /* 0x040fe20000000005 */
[----:B------:R-:W-:Y:S01]  /*72a0*/  FFMA R6, R41, R45, R6 ;  /* 0x0000002d29067223 */ /* 0x000fe20000000006 */
[C---:B------:R-:W-:Y:S01]  /*72b0*/  FMUL R11, R38.reuse, R11 ;  /* 0x0000000b260b7220 */ /* 0x040fe20000400000 */
[--C-:B------:R-:W-:Y:S02]  /*72c0*/  HADD2.F32 R43, -RZ, R56.reuse.H0_H0 ;  /* 0x20000038ff2b7230 */ /* 0x100fe40000004100 */
[C---:B------:R-:W-:Y:S01]  /*72d0*/  FMUL R8, R38.reuse, R12 ;  /* 0x0000000c26087220 */ /* 0x040fe20000400000 */
[----:B------:R-:W-:Y:S01]  /*72e0*/  F2FP.F16.F32.PACK_AB R54, R5, R4 ;  /* 0x000000040536723e */ /* 0x000fe200000000ff */
[C---:B------:R-:W-:Y:S01]  /*72f0*/  FFMA R11, R41.reuse, R40, R11 ;  /* 0x00000028290b7223 */ /* 0x040fe2000000000b */
[----:B------:R-:W-:Y:S02]  /*7300*/  HADD2.F32 R40, -RZ, R56.H1_H1 ;  /* 0x30000038ff287230 */ /* 0x000fe40000004100 */
[----:B------:R-:W-:Y:S01]  /*7310*/  FFMA R8, R41, R43, R8 ;  /* 0x0000002b29087223 */ /* 0x000fe20000000008 */
[C---:B------:R-:W-:Y:S01]  /*7320*/  FMUL R9, R38.reuse, R13 ;  /* 0x0000000d26097220 */ /* 0x040fe20000400000 */
[--C-:B------:R-:W-:Y:S01]  /*7330*/  HADD2.F32 R45, -RZ, R57.reuse.H0_H0 ;  /* 0x20000039ff2d7230 */ /* 0x100fe20000004100 */
[----:B------:R-:W-:Y:S01]  /*7340*/  F2FP.F16.F32.PACK_AB R55, R11, R6 ;  /* 0x000000060b37723e */ /* 0x000fe200000000ff */
[C---:B------:R-:W-:Y:S01]  /*7350*/  FMUL R10, R38.reuse, R14 ;  /* 0x0000000e260a7220 */ /* 0x040fe20000400000 */
[----:B------:R-:W-:Y:S02]  /*7360*/  HADD2.F32 R42, -RZ, R57.H1_H1 ;  /* 0x30000039ff2a7230 */ /* 0x000fe40000004100 */
[C---:B------:R-:W-:Y:S01]  /*7370*/  FFMA R9, R41.reuse, R40, R9 ;  /* 0x0000002829097223 */ /* 0x040fe20000000009 */
[C---:B------:R-:W-:Y:S01]  /*7380*/  FMUL R15, R38.reuse, R15 ;  /* 0x0000000f260f7220 */ /* 0x040fe20000400000 */
[----:B------:R1:W-:Y:S01]  /*7390*/  STS.128 [R94], R52 ;  /* 0x000000345e007388 */ /* 0x0003e20000000c00 */
[----:B------:R-:W-:Y:S01]  /*73a0*/  FFMA R10, R41, R45, R10 ;  /* 0x0000002d290a7223 */ /* 0x000fe2000000000a */
[--C-:B------:R-:W-:Y:S01]  /*73b0*/  HADD2.F32 R40, -RZ, R58.reuse.H0_H0 ;  /* 0x2000003aff287230 */ /* 0x100fe20000004100 */
[----:B------:R-:W-:Y:S01]  /*73c0*/  F2FP.F16.F32.PACK_AB R68, R9, R8 ;  /* 0x000000080944723e */ /* 0x000fe200000000ff */
[----:B------:R-:W-:Y:S01]  /*73d0*/  FFMA R15, R41, R42, R15 ;  /* 0x0000002a290f7223 */ /* 0x000fe2000000000f */
[C---:B------:R-:W-:Y:S01]  /*73e0*/  FMUL R12, R38.reuse, R16 ;  /* 0x00000010260c7220 */ /* 0x040fe20000400000 */
[----:B------:R-:W-:Y:S02]  /*73f0*/  HADD2.F32 R42, -RZ, R58.H1_H1 ;  /* 0x3000003aff2a7230 */ /* 0x000fe40000004100 */
[C---:B------:R-:W-:Y:S01]  /*7400*/  FMUL R13, R38.reuse, R17 ;  /* 0x00000011260d7220 */ /* 0x040fe20000400000 */
[--C-:B------:R-:W-:Y:S01]  /*7410*/  HADD2.F32 R43, -RZ, R59.reuse.H0_H0 ;  /* 0x2000003bff2b7230 */ /* 0x100fe20000004100 */
[----:B------:R-:W-:Y:S01]  /*7420*/  F2FP.F16.F32.PACK_AB R69, R15, R10 ;  /* 0x0000000a0f45723e */ /* 0x000fe200000000ff */
[C---:B------:R-:W-:Y:S01]  /*7430*/  FFMA R12, R41.reuse, R40, R12 ;  /* 0x00000028290c7223 */ /* 0x040fe2000000000c */
[C---:B------:R-:W-:Y:S01]  /*7440*/  FFMA R13, R41.reuse, R42, R13 ;  /* 0x0000002a290d7223 */ /* 0x040fe2000000000d */
[C---:B------:R-:W-:Y:S01]  /*7450*/  FMUL R14, R38.reuse, R18 ;  /* 0x00000012260e7220 */ /* 0x040fe20000400000 */
[----:B------:R-:W-:Y:S02]  /*7460*/  HADD2.F32 R40, -RZ, R59.H1_H1 ;  /* 0x3000003bff287230 */ /* 0x000fe40000004100 */
[C---:B------:R-:W-:Y:S01]  /*7470*/  FMUL R19, R38.reuse, R19 ;  /* 0x0000001326137220 */ /* 0x040fe20000400000 */
[C---:B------:R-:W-:Y:S01]  /*7480*/  FMUL R16, R38.reuse, R20 ;  /* 0x0000001426107220 */ /* 0x040fe20000400000 */
[C---:B------:R-:W-:Y:S01]  /*7490*/  FFMA R14, R41.reuse, R43, R14 ;  /* 0x0000002b290e7223 */ /* 0x040fe2000000000e */
[--C-:B------:R-:W-:Y:S02]  /*74a0*/  HADD2.F32 R43, -RZ, R64.reuse.H0_H0 ;  /* 0x20000040ff2b7230 */ /* 0x100fe40000004100 */
[C---:B------:R-:W-:Y:S01]  /*74b0*/  FFMA R19, R41.reuse, R40, R19 ;  /* 0x0000002829137223 */ /* 0x040fe20000000013 */
[----:B------:R-:W-:Y:S02]  /*74c0*/  HADD2.F32 R42, -RZ, R64.H1_H1 ;  /* 0x30000040ff2a7230 */ /* 0x000fe40000004100 */
[C---:B------:R-:W-:Y:S01]  /*74d0*/  FMUL R17, R38.reuse, R21 ;  /* 0x0000001526117220 */ /* 0x040fe20000400000 */
[--C-:B------:R-:W-:Y:S02]  /*74e0*/  HADD2.F32 R45, -RZ, R65.reuse.H0_H0 ;  /* 0x20000041ff2d7230 */ /* 0x100fe40000004100 */
[C---:B------:R-:W-:Y:S01]  /*74f0*/  FMUL R18, R38.reuse, R22 ;  /* 0x0000001626127220 */ /* 0x040fe20000400000 */
[----:B------:R-:W-:Y:S02]  /*7500*/  HADD2.F32 R40, -RZ, R65.H1_H1 ;  /* 0x30000041ff287230 */ /* 0x000fe40000004100 */
[C---:B------:R-:W-:Y:S01]  /*7510*/  FMUL R23, R38.reuse, R23 ;  /* 0x0000001726177220 */ /* 0x040fe20000400000 */
[C---:B------:R-:W-:Y:S01]  /*7520*/  FFMA R16, R41.reuse, R43, R16 ;  /* 0x0000002b29107223 */ /* 0x040fe20000000010 */
[C---:B------:R-:W-:Y:S01]  /*7530*/  FFMA R17, R41.reuse, R42, R17 ;  /* 0x0000002a29117223 */ /* 0x040fe20000000011 */
[C---:B------:R-:W-:Y:S01]  /*7540*/  FFMA R18, R41.reuse, R45, R18 ;  /* 0x0000002d29127223 */ /* 0x040fe20000000012 */
[C---:B------:R-:W-:Y:S01]  /*7550*/  FFMA R23, R41.reuse, R40, R23 ;  /* 0x0000002829177223 */ /* 0x040fe20000000017 */
[--C-:B------:R-:W-:Y:S02]  /*7560*/  HADD2.F32 R43, -RZ, R66.reuse.H0_H0 ;  /* 0x20000042ff2b7230 */ /* 0x100fe40000004100 */
[C---:B------:R-:W-:Y:S01]  /*7570*/  FMUL R20, R38.reuse, R24 ;  /* 0x0000001826147220 */ /* 0x040fe20000400000 */
        /* <DEDUP_REMOVED lines=9> */
[----:B------:R-:W-:Y:S01]  /*7610*/  FFMA R27, R41, R42, R27 ;  /* 0x0000002a291b7223 */ /* 0x000fe2000000001b */
[--C-:B------:R-:W-:Y:S02]  /*7620*/  HADD2.F32 R40, -RZ, R72.reuse.H0_H0 ;  /* 0x20000048ff287230 */ /* 0x100fe40000004100 */
[C---:B------:R-:W-:Y:S01]  /*7630*/  FMUL R24, R38.reuse, R28 ;  /* 0x0000001c26187220 */ /* 0x040fe20000400000 */
[----:B------:R-:W-:Y:S02]  /*7640*/  HADD2.F32 R42, -RZ, R72.H1_H1 ;  /* 0x30000048ff2a7230 */ /* 0x000fe40000004100 */
[C---:B------:R-:W-:Y:S01]  /*7650*/  FMUL R25, R38.reuse, R29 ;  /* 0x0000001d26197220 */ /* 0x040fe20000400000 */
[--C-:B------:R-:W-:Y:S02]  /*7660*/  HADD2.F32 R43, -RZ, R73.reuse.H0_H0 ;  /* 0x20000049ff2b7230 */ /* 0x100fe40000004100 */
[C---:B------:R-:W-:Y:S01]  /*7670*/  FMUL R26, R38.reuse, R30 ;  /* 0x0000001e261a7220 */ /* 0x040fe20000400000 */
[----:B------:R-:W-:Y:S01]  /*7680*/  F2FP.F16.F32.PACK_AB R70, R13, R12 ;  /* 0x0000000c0d46723e */ /* 0x000fe200000000ff */
[----:B------:R-:W-:Y:S01]  /*7690*/  FFMA R24, R41, R40, R24 ;  /* 0x0000002829187223 */ /* 0x000fe20000000018 */
[----:B------:R-:W-:Y:S01]  /*76a0*/  F2FP.F16.F32.PACK_AB R71, R19, R14 ;  /* 0x0000000e1347723e */ /* 0x000fe200000000ff */
[C---:B------:R-:W-:Y:S01]  /*76b0*/  FFMA R25, R41.reuse, R42, R25 ;  /* 0x0000002a29197223 */ /* 0x040fe20000000019 */
[C---:B------:R-:W-:Y:S01]  /*76c0*/  FFMA R26, R41.reuse, R43, R26 ;  /* 0x0000002b291a7223 */ /* 0x040fe2000000001a */
[----:B------:R-:W-:Y:S02]  /*76d0*/  HADD2.F32 R40, -RZ, R73.H1_H1 ;  /* 0x30000049ff287230 */ /* 0x000fe40000004100 */
[C---:B------:R-:W-:Y:S01]  /*76e0*/  FMUL R31, R38.reuse, R31 ;  /* 0x0000001f261f7220 */ /* 0x040fe20000400000 */
[----:B------:R1:W-:Y:S01]  /*76f0*/  STS.128 [R93+0x10], R68 ;  /* 0x000010445d007388 */ /* 0x0003e20000000c00 */
[--C-:B------:R-:W-:Y:S02]  /*7700*/  HADD2.F32 R43, -RZ, R74.reuse.H0_H0 ;  /* 0x2000004aff2b7230 */ /* 0x100fe40000004100 */
[C---:B------:R-:W-:Y:S01]  /*7710*/  FMUL R28, R38.reuse, R32 ;  /* 0x00000020261c7220 */ /* 0x040fe20000400000 */
[----:B------:R-:W-:Y:S02]  /*7720*/  HADD2.F32 R42, -RZ, R74.H1_H1 ;  /* 0x3000004aff2a7230 */ /* 0x000fe40000004100 */
[C---:B------:R-:W-:Y:S01]  /*7730*/  FMUL R29, R38.reuse, R33 ;  /* 0x00000021261d7220 */ /* 0x040fe20000400000 */
[----:B------:R-:W-:Y:S02]  /*7740*/  HADD2.F32 R45, -RZ, R75.H0_H0 ;  /* 0x2000004bff2d7230 */ /* 0x000fe40000004100 */
[C---:B------:R-:W-:Y:S01]  /*7750*/  FMUL R30, R38.reuse, R34 ;  /* 0x00000022261e7220 */ /* 0x040fe20000400000 */
[----:B------:R-:W-:Y:S01]  /*7760*/  FFMA R31, R41, R40, R31 ;  /* 0x00000028291f7223 */ /* 0x000fe2000000001f */
[----:B------:R-:W-:Y:S01]  /*7770*/  FMUL R35, R38, R35 ;  /* 0x0000002326237220 */ /* 0x000fe20000400000 */
[----:B------:R-:W-:Y:S01]  /*7780*/  F2FP.F16.F32.PACK_AB R100, R17, R16 ;  /* 0x000000101164723e */ /* 0x000fe200000000ff */
[----:B------:R-:W-:Y:S01]  /*7790*/  FFMA R28, R41, R43, R28 ;  /* 0x0000002b291c7223 */ /* 0x000fe2000000001c */
[----:B------:R-:W-:Y:S01]  /*77a0*/  F2FP.F16.F32.PACK_AB R101, R23, R18 ;  /* 0x000000121765723e */ /* 0x000fe200000000ff */
[----:B------:R-:W-:Y:S01]  /*77b0*/  FFMA R29, R41, R42, R29 ;  /* 0x0000002a291d7223 */ /* 0x000fe2000000001d */
[----:B------:R-:W-:Y:S01]  /*77c0*/  F2FP.F16.F32.PACK_AB R102, R21, R20 ;  /* 0x000000141566723e */ /* 0x000fe200000000ff */
[----:B------:R-:W-:Y:S01]  /*77d0*/  FFMA R30, R41, R45, R30 ;  /* 0x0000002d291e7223 */ /* 0x000fe2000000001e */
[----:B------:R-:W-:Y:S01]  /*77e0*/  F2FP.F16.F32.PACK_AB R103, R27, R22 ;  /* 0x000000161b67723e */ /* 0x000fe200000000ff */
[----:B------:R-:W-:Y:S01]  /*77f0*/  FFMA R35, R41, R44, R35 ;  /* 0x0000002c29237223 */ /* 0x000fe20000000023 */
[----:B------:R-:W-:Y:S02]  /*7800*/  F2FP.F16.F32.PACK_AB R104, R25, R24 ;  /* 0x000000181968723e */ /* 0x000fe400000000ff */
[----:B------:R-:W-:Y:S01]  /*7810*/  F2FP.F16.F32.PACK_AB R105, R31, R26 ;  /* 0x0000001a1f69723e */ /* 0x000fe200000000ff */
[----:B------:R1:W-:Y:S01]  /*7820*/  STS.128 [R92+0x20], R100 ;  /* 0x000020645c007388 */ /* 0x0003e20000000c00 */
[----:B------:R-:W-:Y:S02]  /*7830*/  F2FP.F16.F32.PACK_AB R106, R29, R28 ;  /* 0x0000001c1d6a723e */ /* 0x000fe400000000ff */
[----:B------:R-:W-:Y:S05]  /*7840*/  F2FP.F16.F32.PACK_AB R107, R35, R30 ;  /* 0x0000001e236b723e */ /* 0x000fea00000000ff */
[----:B------:R1:W-:Y:S01]  /*7850*/  STS.128 [R88+0x30], R104 ;  /* 0x0000306858007388 */ /* 0x0003e20000000c00 */
[----:B------:R-:W-:Y:S01]  /*7860*/  @!PT LDS RZ, [RZ] ;  /* 0x00000000fffff984 */ /* 0x000fe20000000800 */
[----:B------:R-:W-:Y:S01]  /*7870*/  @!PT LDS RZ, [RZ] ;  /* 0x00000000fffff984 */ /* 0x000fe20000000800 */
[----:B------:R-:W-:Y:S01]  /*7880*/  @!PT LDS RZ, [RZ] ;  /* 0x00000000fffff984 */ /* 0x000fe20000000800 */
[----:B------:R-:W-:Y:S01]  /*7890*/  @!PT LDS RZ, [RZ] ;  /* 0x00000000fffff984 */ /* 0x000fe20000000800 */
[----:B------:R3:W-:Y:S07]  /*78a0*/  MEMBAR.ALL.CTA ;  /* 0x0000000000007992 */ /* 0x0007ee0000008000 */
[----:B---3--:R-:W3:Y:S02]  /*78b0*/  FENCE.VIEW.ASYNC.S ;  /* 0x00000000000073c6 */ /* 0x008ee40000000000 */
[----:B---3--:R-:W-:Y:S06]  /*78c0*/  BAR.SYNC.DEFER_BLOCKING 0x1, 0x80 ;  /* 0x0042000000007b1d */ /* 0x008fec0000010000 */
[----:B------:R-:W-:Y:S05]  /*78d0*/  @P0 BRA `(.L_x_130) ;  /* 0x0000000000280947 */ /* 0x000fea0003800000 */
[----:B------:R-:W3:Y:S01]  /*78e0*/  LDCU.64 UR6, c[0x0][0x348] ;  /* 0x00006900ff0677ac */ /* 0x000ee20008000a00 */
[----:B------:R-:W-:Y:S01]  /*78f0*/  UIADD3 UR4, UPT, UPT, UR44, 0x400, URZ ;  /* 0x000004002c047890 */ /* 0x000fe2000fffe0ff */
[----:B------:R-:W-:Y:S05]  /*7900*/  UMOV UR51, UR36 ;  /* 0x0000002400337c82 */ /* 0x000fea0008000000 */
[----:B------:R-:W-:Y:S04]  /*7910*/  MOV R85, UR4 ;  /* 0x0000000400557c02 */ /* 0x000fe80008000f00 */
[----:B------:R-:W-:Y:S01]  /*7920*/  R2UR UR48, R85 ;  /* 0x00000000553072ca */ /* 0x000fe200000e0000 */
[----:B---3--:R-:W-:Y:S04]  /*7930*/  UIADD3 UR4, UP0, UPT, UR6, 0x680, URZ ;  /* 0x0000068006047890 */ /* 0x008fe8000ff1e0ff */
[----:B------:R-:W-:Y:S09]  /*7940*/  UIADD3.X UR5, UPT, UPT, URZ, UR7, URZ, UP0, !UPT ;  /* 0x00000007ff057290 */ /* 0x000ff200087fe4ff */
[----:B------:R3:W-:Y:S01]  /*7950*/  UTMASTG.3D [UR48], [UR4] ;  /* 0x00000030040073b5 */ /* 0x0007e20008010000 */
[----:B------:R0:W-:Y:S01]  /*7960*/  UTMACMDFLUSH ;  /* 0x00000000000079b7 */ /* 0x0001e20000000000 */
[----:B---3--:R-:W-:Y:S04]  /*7970*/  DEPBAR.LE SB0, 0x1 ;  /* 0x000080400000791a */ /* 0x008fe80000000000 */
.L_x_130:
[----:B------:R-:W-:Y:S05]  /*7980*/  BSYNC.RECONVERGENT B0 ;  /* 0x0000000000007941 */ /* 0x000fea0003800200 */
.L_x_129:
[----:B------:R-:W-:Y:S01]  /*7990*/  BAR.SYNC.DEFER_BLOCKING 0x1, 0x80 ;  /* 0x0042000000007b1d */ /* 0x000fe20000010000 */
[----:B------:R-:W-:Y:S01]  /*79a0*/  ISETP.NE.AND P1, PT, R97, RZ, PT ;  /* 0x000000ff6100720c */ /* 0x000fe20003f25270 */
[----:B------:R-:W-:Y:S01]  /*79b0*/  UISETP.NE.AND UP0, UPT, UR47, URZ, UPT ;  /* 0x000000ff2f00728c */ /* 0x000fe2000bf05270 */
[----:B------:R-:W-:Y:S11]  /*79c0*/  LEA R3, R47, UR44, 0x3 ;  /* 0x0000002c2f037c11 */ /* 0x000ff6000f8e18ff */
[----:B------:R-:W-:Y:S01]  /*79d0*/  @P1 SHF.L.U32 R4, R91, 0x1f, RZ ;  /* 0x0000001f5b041819 */ /* 0x000fe200000006ff */
[----:B------:R-:W-:Y:S06]  /*79e0*/  BRA.U !UP0, `(.L_x_131) ;  /* 0x0000000108247547 */ /* 0x000fec000b800000 */
[----:B------:R-:W3:Y:S01]  /*79f0*/  S2R R0, SR_CgaCtaId ;  /* 0x0000000000007919 */ /* 0x000ee20000008800 */
[----:B------:R-:W-:Y:S01]  /*7a00*/  IMAD.U32 R2, RZ, RZ, UR46 ;  /* 0x0000002eff027e24 */ /* 0x000fe2000f8e00ff */
[----:B------:R-:W-:Y:S04]  /*7a10*/  UIADD3 UR4, UPT, UPT, UR46, 0x1, URZ ;  /* 0x000000012e047890 */ /* 0x000fe8000fffe0ff */
[----:B------:R-:W-:Y:S01]  /*7a20*/  @P1 LEA R2, R2, UR44, 0x3 ;  /* 0x0000002c02021c11 */ /* 0x000fe2000f8e18ff */
[----:B------:R-:W-:Y:S04]  /*7a30*/  UISETP.NE.AND UP0, UPT, UR4, 0x4, UPT ;  /* 0x000000040400788c */ /* 0x000fe8000bf05270 */
[----:B------:R-:W-:Y:S01]  /*7a40*/  @P1 VIADD R5, R2, 0x120 ;  /* 0x0000012002051836 */ /* 0x000fe20000000000 */
[----:B------:R-:W-:Y:S04]  /*7a50*/  USEL UR46, UR4, URZ, UP0 ;  /* 0x000000ff042e7287 */ /* 0x000fe80008000000 */
[----:B---3--:R-:W-:Y:S04]  /*7a60*/  @P1 PRMT R0, R0, 0x654, R5 ;  /* 0x0000065400001816 */ /* 0x008fe80000000005 */
[----:B------:R3:W-:Y:S04]  /*7a70*/  @P1 SYNCS.ARRIVE.TRANS64.RED.A1T0 RZ, [R0+URZ], RZ ;  /* 0x000000ff00ff19a7 */ /* 0x0007e800081004ff */
.L_x_131:
[----:B------:R-:W4:Y:S01]  /*7a80*/  @P1 SYNCS.PHASECHK.TRANS64.TRYWAIT P0, [R3+URZ+0x100], R4 ;  /* 0x00010004030015a7 */ /* 0x000f2200080011ff */
[----:B------:R-:W-:Y:S01]  /*7a90*/  BSSY B1, `(.L_x_132) ;  /* 0x0000016000017945 */ /* 0x000fe20003800000 */
[----:B----4-:R-:W-:Y:S03]  /*7aa0*/  @P1 SEL R46, RZ, 0x1, !P0 ;  /* 0x00000001ff2e1807 */ /* 0x010fe60004000000 */
[----:B------:R-:W-:Y:S05]  /*7ab0*/  @!P1 BRA `(.L_x_133) ;  /* 0x00000000004c9947 */ /* 0x000fea0003800000 */
[----:B------:R-:W-:Y:S01]  /*7ac0*/  ISETP.NE.AND P0, PT, R46, RZ, PT ;  /* 0x000000ff2e00720c */ /* 0x000fe20003f05270 */
[----:B------:R-:W-:Y:S01]  /*7ad0*/  BSSY B0, `(.L_x_134) ;  /* 0x000000b000007945 */ /* 0x000fe20003800000 */
[----:B------:R-:W-:Y:S11]  /*7ae0*/  ISETP.NE.AND P1, PT, R60, RZ, PT ;  /* 0x000000ff3c00720c */ /* 0x000ff60003f25270 */
[----:B------:R-:W-:Y:S02]  /*7af0*/  @!UPT UIADD3 URZ, UPT, UPT, URZ, URZ, URZ ;  /* 0x000000fffffff290 */ /* 0x000fe4000fffe0ff */
[C---:B------:R-:W-:Y:S01]  /*7b00*/  @P1 IMAD R6, R47.reuse, 0x2000, R94 ;  /* 0x000020002f061824 */ /* 0x040fe200078e025e */
[C---:B------:R-:W-:Y:S01]  /*7b10*/  @P1 LEA R4, R47.reuse, R92, 0xd ;  /* 0x0000005c2f041211 */ /* 0x040fe200078e68ff */
[C---:B------:R-:W-:Y:S02]  /*7b20*/  @P1 IMAD R5, R47.reuse, 0x2000, R93 ;  /* 0x000020002f051824 */ /* 0x040fe400078e025d */
[----:B------:R-:W-:Y:S01]  /*7b30*/  @P1 IMAD R2, R47, 0x2000, R88 ;  /* 0x000020002f021824 */ /* 0x000fe200078e0258 */
[----:B------:R-:W-:Y:S06]  /*7b40*/  @P0 BRA `(.L_x_135) ;  /* 0x00000000000c0947 */ /* 0x000fec0003800000 */
[----:B---3--:R-:W-:Y:S04]  /*7b50*/  SHF.L.U32 R0, R91, 0x1f, RZ ;  /* 0x0000001f5b007819 */ /* 0x008fe800000006ff */
[----:B------:R-:W3:Y:S02]  /*7b60*/  SYNCS.PHASECHK.TRANS64.TRYWAIT P0, [R3+URZ+0x100], R0 ;  /* 0x00010000030075a7 */ /* 0x000ee400080011ff */
[----:B---3--:R-:W-:Y:S05]  /*7b70*/  @!P0 BRA `(.L_x_136) ;  /* 0x0000003400e88947 */ /* 0x008fea0003800000 */
.L_x_135:
[----:B------:R-:W-:Y:S05]  /*7b80*/  BSYNC B0 ;  /* 0x0000000000007941 */ /* 0x000fea0003800000 */
.L_x_134:
[----:B------:R-:W-:Y:S02]  /*7b90*/  ISETP.NE.AND P0, PT, R60, RZ, PT ;  /* 0x000000ff3c00720c */ /* 0x000fe40003f05270 */
[----:B------:R-:W-:Y:S11]  /*7ba0*/  IADD3 R47, PT, PT, R47, 0x1, RZ ;  /* 0x000000012f2f7810 */ /* 0x000ff60007ffe0ff */
[----:B------:R4:W1:Y:S04]  /*7bb0*/  @P0 LDS.128 R48, [R6] ;  /* 0x0000000006300984 */ /* 0x0008680000000c00 */
[----:B------:R4:W1:Y:S04]  /*7bc0*/  @P0 LDS.128 R56, [R5+0x10] ;  /* 0x0000100005380984 */ /* 0x0008680000000c00 */
[----:B------:R4:W1:Y:S04]  /*7bd0*/  @P0 LDS.128 R64, [R4+0x20] ;  /* 0x0000200004400984 */ /* 0x0008680000000c00 */
[----:B------:R4:W1:Y:S02]  /*7be0*/  @P0 LDS.128 R72, [R2+0x30] ;  /* 0x0000300002480984 */ /* 0x0008640000000c00 */
.L_x_133:
[----:B------:R-:W-:Y:S05]  /*7bf0*/  BSYNC B1 ;  /* 0x0000000000017941 */ /* 0x000fea0003800000 */
.L_x_132:
[----:B---3--:R-:W-:Y:S05]  /*7c00*/  VIADD R0, R39, 0x20 ;  /* 0x0000002027007836 */ /* 0x008fea0000000000 */
[----:B------:R-:W-:Y:S04]  /*7c10*/  SHF.R.U32.HI R0, RZ, 0x15, R0 ;  /* 0x00000015ff007819 */ /* 0x000fe80000011600 */
[----:B------:R-:W-:Y:S11]  /*7c20*/  LOP3.LUT P0, RZ, R0, 0x3, R81, 0x48, !PT ;  /* 0x0000000300ff7812 */ /* 0x000ff60007804851 */
[----:B------:R-:W-:Y:S02]  /*7c30*/  @!UPT UIADD3 URZ, UPT, UPT, URZ, URZ, URZ ;  /* 0x000000fffffff290 */ /* 0x000fe4000fffe0ff */
[----:B------:R-:W-:Y:S05]  /*7c40*/  @!P0 BRA `(.L_x_137) ;  /* 0x0000000000408947 */ /* 0x000fea0003800000 */
[----:B------:R-:W3:Y:S01]  /*7c50*/  LDCU.64 UR8, c[0x4][0x70] ;  /* 0x01000e00ff0877ac */ /* 0x000ee20008000a00 */
[----:B------:R-:W-:Y:S01]  /*7c60*/  MOV R3, 0x0 ;  /* 0x0000000000037802 */ /* 0x000fe20000000f00 */
[----:B------:R-:W-:Y:S02]  /*7c70*/  HFMA2 R12, -RZ, RZ, 0, 5.9604644775390625e-08 ;  /* 0x00000001ff0c7431 */ /* 0x000fe400000001ff */
[----:B------:R-:W-:Y:S02]  /*7c80*/  IMAD.MOV.U32 R8, RZ, RZ, 0x192 ;  /* 0x00000192ff087424 */ /* 0x000fe400078e00ff */
[----:B------:R-:W-:Y:S01]  /*7c90*/  IMAD.MOV.U32 R13, RZ, RZ, RZ ;  /* 0x000000ffff0d7224 */ /* 0x000fe200078e00ff */
[----:B------:R-:W5:Y:S01]  /*7ca0*/  LDCU.64 UR6, c[0x4][0x78] ;  /* 0x01000f00ff0677ac */ /* 0x000f620008000a00 */
[----:B----4-:R-:W4:Y:S01]  /*7cb0*/  LDC.64 R2, c[0x4][R3] ;  /* 0x0100000003027b82 */ /* 0x010f220000000a00 */
[----:B------:R-:W2:Y:S01]  /*7cc0*/  LDCU.64 UR4, c[0x4][0x10] ;  /* 0x01000200ff0477ac */ /* 0x000ea20008000a00 */
[----:B---3--:R-:W-:Y:S01]  /*7cd0*/  MOV R5, UR9 ;  /* 0x0000000900057c02 */ /* 0x008fe20008000f00 */
[----:B------:R-:W-:Y:S01]  /*7ce0*/  IMAD.U32 R4, RZ, RZ, UR8 ;  /* 0x00000008ff047e24 */ /* 0x000fe2000f8e00ff */
[----:B-----5:R-:W-:Y:S01]  /*7cf0*/  MOV R7, UR7 ;  /* 0x0000000700077c02 */ /* 0x020fe20008000f00 */
[----:B------:R-:W-:Y:S01]  /*7d00*/  IMAD.U32 R6, RZ, RZ, UR6 ;  /* 0x00000006ff067e24 */ /* 0x000fe2000f8e00ff */
[----:B--2---:R-:W-:Y:S01]  /*7d10*/  MOV R11, UR5 ;  /* 0x00000005000b7c02 */ /* 0x004fe20008000f00 */
[----:B------:R-:W-:Y:S02]  /*7d20*/  IMAD.U32 R10, RZ, RZ, UR4 ;  /* 0x00000004ff0a7e24 */ /* 0x000fe4000f8e00ff */
[----:B------:R-:W-:Y:S07]  /*7d30*/  LEPC R20, `(.L_x_137) ;  /* 0x000000001014794e */ /* 0x000fee0000000000 */
[----:B-1--4-:R-:W-:Y:S05]  /*7d40*/  CALL.ABS.NOINC R2 ;  /* 0x0000000002007343 */ /* 0x012fea0003c00000 */
.L_x_137:
[----:B------:R-:W-:Y:S05]  /*7d50*/  WARPSYNC.ALL ;  /* 0x0000000000007948 */ /* 0x000fea0003800000 */
[----:B------:R-:W-:Y:S01]  /*7d60*/  R2UR UR4, R39 ;  /* 0x00000000270472ca */ /* 0x000fe200000e0000 */
[--C-:B-1----:R-:W-:Y:S01]  /*7d70*/  HADD2.F32 R40, -RZ, R48.reuse.H0_H0 ;  /* 0x20000030ff287230 */ /* 0x102fe20000004100 */
[----:B------:R-:W1:Y:S01]  /*7d80*/  S2R R99, SR_CgaCtaId ;  /* 0x0000000000637919 */ /* 0x000e620000008800 */
[----:B------:R-:W-:Y:S01]  /*7d90*/  HADD2.F32 R43, -RZ, R48.H1_H1 ;  /* 0x30000030ff2b7230 */ /* 0x000fe20000004100 */
[----:B------:R-:W-:Y:S01]  /*7da0*/  ISETP.NE.AND P6, PT, R97, RZ, PT ;  /* 0x000000ff6100720c */ /* 0x000fe20003fc5270 */
[----:B------:R-:W-:Y:S01]  /*7db0*/  HADD2.F32 R42, -RZ, R49.H1_H1 ;  /* 0x30000031ff2a7230 */ /* 0x000fe20000004100 */
[----:B------:R-:W-:Y:S01]  /*7dc0*/  ISETP.NE.AND P0, PT, R96, RZ, PT ;  /* 0x000000ff6000720c */ /* 0x000fe20003f05270 */
[--C-:B------:R-:W-:Y:S01]  /*7dd0*/  HADD2.F32 R44, -RZ, R50.reuse.H1_H1 ;  /* 0x30000032ff2c7230 */ /* 0x100fe20000004100 */
[----:B------:R-:W-:Y:S01]  /*7de0*/  MOV R61, UR46 ;  /* 0x0000002e003d7c02 */ /* 0x000fe20008000f00 */
[----:B------:R-:W-:Y:S01]  /*7df0*/  HADD2.F32 R45, -RZ, R59.H0_H0 ;  /* 0x2000003bff2d7230 */ /* 0x000fe20000004100 */
[----:B------:R-:W-:Y:S01]  /*7e00*/  BSSY.RECONVERGENT B0, `(.L_x_138) ;  /* 0x0000088000007945 */ /* 0x000fe20003800200 */
[----:B------:R-:W-:Y:S02]  /*7e10*/  LEA R62, R47, UR44, 0x3 ;  /* 0x0000002c2f3e7c11 */ /* 0x000fe4000f8e18ff */
[----:B----4-:R-:W3:Y:S04]  /*7e20*/  LDTM.x32 R4, tmem[UR4+0x20] ;  /* 0x00002004000479ee */ /* 0x010ee800082c0000 */
[----:B------:R-:W-:Y:S04]  /*7e30*/  @P6 LEA R61, R61, UR44, 0x3 ;  /* 0x0000002c3d3d6c11 */ /* 0x000fe8000f8e18ff */
[----:B------:R-:W-:Y:S02]  /*7e40*/  @P6 IADD3 R104, PT, PT, R61, 0x120, RZ ;  /* 0x000001203d686810 */ /* 0x000fe40007ffe0ff */
[----:B------:R-:W-:Y:S01]  /*7e50*/  @P6 SHF.L.U32 R61, R91, 0x1f, RZ ;  /* 0x0000001f5b3d6819 */ /* 0x000fe200000006ff */
[C---:B---3--:R-:W-:Y:S01]  /*7e60*/  FMUL R0, R38.reuse, R4 ;  /* 0x0000000426007220 */ /* 0x048fe20000400000 */
[C---:B------:R-:W-:Y:S01]  /*7e70*/  FMUL R2, R38.reuse, R5 ;  /* 0x0000000526027220 */ /* 0x040fe20000400000 */
[C---:B------:R-:W-:Y:S01]  /*7e80*/  FMUL R3, R38.reuse, R6 ;  /* 0x0000000626037220 */ /* 0x040fe20000400000 */
[C---:B------:R-:W-:Y:S01]  /*7e90*/  FMUL R7, R38.reuse, R7 ;  /* 0x0000000726077220 */ /* 0x040fe20000400000 */
[C---:B------:R-:W-:Y:S01]  /*7ea0*/  FFMA R0, R41.reuse, R40, R0 ;  /* 0x0000002829007223 */ /* 0x040fe20000000000 */
[----:B------:R-:W-:Y:S02]  /*7eb0*/  HADD2.F32 R40, -RZ, R49.H0_H0 ;  /* 0x20000031ff287230 */ /* 0x000fe40000004100 */
[C---:B------:R-:W-:Y:S01]  /*7ec0*/  FFMA R2, R41.reuse, R43, R2 ;  /* 0x0000002b29027223 */ /* 0x040fe20000000002 */
[C---:B------:R-:W-:Y:S01]  /*7ed0*/  FMUL R4, R38.reuse, R8 ;  /* 0x0000000826047220 */ /* 0x040fe20000400000 */
[--C-:B------:R-:W-:Y:S02]  /*7ee0*/  HADD2.F32 R43, -RZ, R51.reuse.H0_H0 ;  /* 0x20000033ff2b7230 */ /* 0x100fe40000004100 */
[----:B------:R-:W-:Y:S01]  /*7ef0*/  FMUL R5, R38, R9 ;  /* 0x0000000926057220 */ /* 0x000fe20000400000 */
[C---:B------:R-:W-:Y:S01]  /*7f00*/  FFMA R3, R41.reuse, R40, R3 ;  /* 0x0000002829037223 */ /* 0x040fe20000000003 */
[----:B------:R-:W-:Y:S01]  /*7f10*/  HADD2.F32 R40, -RZ, R50.H0_H0 ;  /* 0x20000032ff287230 */ /* 0x000fe20000004100 */
[----:B------:R-:W-:Y:S01]  /*7f20*/  F2FP.F16.F32.PACK_AB R52, R2, R0 ;  /* 0x000000000234723e */ /* 0x000fe200000000ff */
[C---:B------:R-:W-:Y:S01]  /*7f30*/  FFMA R7, R41.reuse, R42, R7 ;  /* 0x0000002a29077223 */ /* 0x040fe20000000007 */
[----:B------:R-:W-:Y:S02]  /*7f40*/  HADD2.F32 R42, -RZ, R51.H1_H1 ;  /* 0x30000033ff2a7230 */ /* 0x000fe40000004100 */
[C---:B------:R-:W-:Y:S01]  /*7f50*/  FMUL R6, R38.reuse, R10 ;  /* 0x0000000a26067220 */ /* 0x040fe20000400000 */
[C---:B------:R-:W-:Y:S01]  /*7f60*/  FFMA R4, R41.reuse, R40, R4 ;  /* 0x0000002829047223 */ /* 0x040fe20000000004 */
[----:B------:R-:W-:Y:S01]  /*7f70*/  FFMA R5, R41, R44, R5 ;  /* 0x0000002c29057223 */ /* 0x000fe20000000005 */
[----:B------:R-:W-:Y:S01]  /*7f80*/  F2FP.F16.F32.PACK_AB R53, R7, R3 ;  /* 0x000000030735723e */ /* 0x000fe200000000ff */
[----:B------:R-:W-:Y:S01]  /*7f90*/  FFMA R6, R41, R43, R6 ;  /* 0x0000002b29067223 */ /* 0x000fe20000000006 */
[C---:B------:R-:W-:Y:S01]  /*7fa0*/  FMUL R11, R38.reuse, R11 ;  /* 0x0000000b260b7220 */ /* 0x040fe20000400000 */
[--C-:B------:R-:W-:Y:S01]  /*7fb0*/  HADD2.F32 R40, -RZ, R56.reuse.H0_H0 ;  /* 0x20000038ff287230 */ /* 0x100fe20000004100 */
[----:B------:R-:W-:Y:S01]  /*7fc0*/  F2FP.F16.F32.PACK_AB R54, R5, R4 ;  /* 0x000000040536723e */ /* 0x000fe200000000ff */
[C---:B------:R-:W-:Y:S01]  /*7fd0*/  FMUL R8, R38.reuse, R12 ;  /* 0x0000000c26087220 */ /* 0x040fe20000400000 */
[C---:B------:R-:W-:Y:S01]  /*7fe0*/  FFMA R11, R41.reuse, R42, R11 ;  /* 0x0000002a290b7223 */ /* 0x040fe2000000000b */
[----:B------:R-:W-:Y:S02]  /*7ff0*/  HADD2.F32 R42, -RZ, R56.H1_H1 ;  /* 0x30000038ff2a7230 */ /* 0x000fe40000004100 */
[C---:B------:R-:W-:Y:S01]  /*8000*/  FMUL R9, R38.reuse, R13 ;  /* 0x0000000d26097220 */ /* 0x040fe20000400000 */
[--C-:B------:R-:W-:Y:S02]  /*8010*/  HADD2.F32 R43, -RZ, R57.reuse.H0_H0 ;  /* 0x20000039ff2b7230 */ /* 0x100fe40000004100 */
[----:B------:R-:W-:Y:S01]  /*8020*/  FFMA R8, R41, R40, R8 ;  /* 0x0000002829087223 */ /* 0x000fe20000000008 */
[----:B------:R-:W-:Y:S01]  /*8030*/  F2FP.F16.F32.PACK_AB R55, R11, R6 ;  /* 0x000000060b37723e */ /* 0x000fe200000000ff */
[----:B------:R-:W-:Y:S01]  /*8040*/  FFMA R9, R41, R42, R9 ;  /* 0x0000002a29097223 */ /* 0x000fe20000000009 */
[C---:B------:R-:W-:Y:S01]  /*8050*/  FMUL R10, R38.reuse, R14 ;  /* 0x0000000e260a7220 */ /* 0x040fe20000400000 */
[----:B------:R-:W-:Y:S02]  /*8060*/  HADD2.F32 R40, -RZ, R57.H1_H1 ;  /* 0x30000039ff287230 */ /* 0x000fe40000004100 */
[C---:B------:R-:W-:Y:S01]  /*8070*/  FMUL R15, R38.reuse, R15 ;  /* 0x0000000f260f7220 */ /* 0x040fe20000400000 */
[----:B------:R3:W-:Y:S01]  /*8080*/  STS.128 [R94+0x2000], R52 ;  /* 0x002000345e007388 */ /* 0x0007e20000000c00 */
[----:B------:R-:W-:Y:S01]  /*8090*/  F2FP.F16.F32.PACK_AB R68, R9, R8 ;  /* 0x000000080944723e */ /* 0x000fe200000000ff */
[C---:B------:R-:W-:Y:S01]  /*80a0*/  FFMA R10, R41.reuse, R43, R10 ;  /* 0x0000002b290a7223 */ /* 0x040fe2000000000a */
[--C-:B------:R-:W-:Y:S02]  /*80b0*/  HADD2.F32 R43, -RZ, R58.reuse.H0_H0 ;  /* 0x2000003aff2b7230 */ /* 0x100fe40000004100 */
[----:B------:R-:W-:Y:S01]  /*80c0*/  FFMA R15, R41, R40, R15 ;  /* 0x00000028290f7223 */ /* 0x000fe2000000000f */
[C---:B------:R-:W-:Y:S01]  /*80d0*/  FMUL R12, R38.reuse, R16 ;  /* 0x00000010260c7220 */ /* 0x040fe20000400000 */
[----:B------:R-:W-:Y:S02]  /*80e0*/  HADD2.F32 R42, -RZ, R58.H1_H1 ;  /* 0x3000003aff2a7230 */ /* 0x000fe40000004100 */
[C---:B------:R-:W-:Y:S01]  /*80f0*/  FMUL R13, R38.reuse, R17 ;  /* 0x00000011260d7220 */ /* 0x040fe20000400000 */
[C---:B------:R-:W-:Y:S01]  /*8100*/  FMUL R14, R38.reuse, R18 ;  /* 0x00000012260e7220 */ /* 0x040fe20000400000 */
[----:B------:R-:W-:Y:S01]  /*8110*/  F2FP.F16.F32.PACK_AB R69, R15, R10 ;  /* 0x0000000a0f45723e */ /* 0x000fe200000000ff */
[C---:B------:R-:W-:Y:S01]  /*8120*/  FFMA R12, R41.reuse, R43, R12 ;  /* 0x0000002b290c7223 */ /* 0x040fe2000000000c */
[----:B------:R-:W-:Y:S02]  /*8130*/  HADD2.F32 R40, -RZ, R59.H1_H1 ;  /* 0x3000003bff287230 */ /* 0x000fe40000004100 */
[C---:B------:R-:W-:Y:S01]  /*8140*/  FFMA R13, R41.reuse, R42, R13 ;  /* 0x0000002a290d7223 */ /* 0x040fe2000000000d */
[C---:B------:R-:W-:Y:S01]  /*8150*/  FMUL R19, R38.reuse, R19 ;  /* 0x0000001326137220 */ /* 0x040fe20000400000 */
[--C-:B------:R-:W-:Y:S02]  /*8160*/  HADD2.F32 R43, -RZ, R64.reuse.H0_H0 ;  /* 0x20000040ff2b7230 */ /* 0x100fe40000004100 */
[C---:B------:R-:W-:Y:S01]  /*8170*/  FMUL R16, R38.reuse, R20 ;  /* 0x0000001426107220 */ /* 0x040fe20000400000 */
[----:B------:R-:W-:Y:S02]  /*8180*/  HADD2.F32 R42, -RZ, R64.H1_H1 ;  /* 0x30000040ff2a7230 */ /* 0x000fe40000004100 */
[C---:B------:R-:W-:Y:S01]  /*8190*/  FMUL R17, R38.reuse, R21 ;  /* 0x0000001526117220 */ /* 0x040fe20000400000 */
[C---:B------:R-:W-:Y:S01]  /*81a0*/  FFMA R14, R41.reuse, R45, R14 ;  /* 0x0000002d290e7223 */ /* 0x040fe2000000000e */
[C---:B------:R-:W-:Y:S01]  /*81b0*/  FFMA R19, R41.reuse, R40, R19 ;  /* 0x0000002829137223 */ /* 0x040fe20000000013 */
[--C-:B------:R-:W-:Y:S02]  /*81c0*/  HADD2.F32 R45, -RZ, R65.reuse.H0_H0 ;  /* 0x20000041ff2d7230 */ /* 0x100fe40000004100 */
[C---:B------:R-:W-:Y:S01]  /*81d0*/  FFMA R16, R41.reuse, R43, R16 ;  /* 0x0000002b29107223 */ /* 0x040fe20000000010 */
[C---:B------:R-:W-:Y:S01]  /*81e0*/  FMUL R18, R38.reuse, R22 ;  /* 0x0000001626127220 */ /* 0x040fe20000400000 */
[----:B------:R-:W-:Y:S02]  /*81f0*/  HADD2.F32 R40, -RZ, R65.H1_H1 ;  /* 0x30000041ff287230 */ /* 0x000fe40000004100 */
[C---:B------:R-:W-:Y:S01]  /*8200*/  FFMA R17, R41.reuse, R42, R17 ;  /* 0x0000002a29117223 */ /* 0x040fe20000000011 */
[C---:B------:R-:W-:Y:S01]  /*8210*/  FMUL R23, R38.reuse, R23 ;  /* 0x0000001726177220 */ /* 0x040fe20000400000 */
[--C-:B------:R-:W-:Y:S02]  /*8220*/  HADD2.F32 R42, -RZ, R66.reuse.H0_H0 ;  /* 0x20000042ff2a7230 */ /* 0x100fe40000004100 */
[C---:B------:R-:W-:Y:S01]  /*8230*/  FMUL R20, R38.reuse, R24 ;  /* 0x0000001826147220 */ /* 0x040fe20000400000 */
[C---:B------:R-:W-:Y:S01]  /*8240*/  FFMA R18, R41.reuse, R45, R18 ;  /* 0x0000002d29127223 */ /* 0x040fe20000000012 */
        /* <DEDUP_REMOVED lines=11> */
[----:B------:R-:W-:Y:S01]  /*8300*/  FFMA R27, R41, R42, R27 ;  /* 0x0000002a291b7223 */ /* 0x000fe2000000001b */
        /* <DEDUP_REMOVED lines=17> */
[--C-:B------:R-:W-:Y:S02]  /*8420*/  HADD2.F32 R45, -RZ, R75.reuse.H0_H0 ;  /* 0x2000004bff2d7230 */ /* 0x100fe40000004100 */
[C---:B------:R-:W-:Y:S01]  /*8430*/  FMUL R30, R38.reuse, R34 ;  /* 0x00000022261e7220 */ /* 0x040fe20000400000 */
[----:B------:R-:W-:Y:S02]  /*8440*/  HADD2.F32 R44, -RZ, R75.H1_H1 ;  /* 0x3000004bff2c7230 */ /* 0x000fe40000004100 */
[----:B------:R-:W-:Y:S01]  /*8450*/  FFMA R31, R41, R40, R31 ;  /* 0x00000028291f7223 */ /* 0x000fe2000000001f */
[----:B------:R-:W-:Y:S01]  /*8460*/  FMUL R35, R38, R35 ;  /* 0x0000002326237220 */ /* 0x000fe20000400000 */
[----:B---3--:R-:W-:Y:S01]  /*8470*/  F2FP.F16.F32.PACK_AB R52, R17, R16 ;  /* 0x000000101134723e */ /* 0x008fe200000000ff */
        /* <DEDUP_REMOVED lines=11> */
[----:B------:R-:W-:Y:S02]  /*8530*/  F2FP.F16.F32.PACK_AB R103, R35, R30 ;  /* 0x0000001e2367723e */ /* 0x000fe400000000ff */
[----:B-1----:R-:W-:Y:S03]  /*8540*/  @P6 PRMT R104, R99, 0x654, R104 ;  /* 0x0000065463686816 */ /* 0x002fe60000000068 */
[----:B------:R4:W-:Y:S01]  /*8550*/  STS.128 [R88+0x2030], R100 ;  /* 0x0020306458007388 */ /* 0x0009e20000000c00 */
[----:B------:R-:W-:Y:S01]  /*8560*/  @!PT LDS RZ, [RZ] ;  /* 0x00000000fffff984 */ /* 0x000fe20000000800 */
[----:B------:R-:W-:Y:S01]  /*8570*/  @!PT LDS RZ, [RZ] ;  /* 0x00000000fffff984 */ /* 0x000fe20000000800 */
[----:B------:R-:W-:Y:S01]  /*8580*/  @!PT LDS RZ, [RZ] ;  /* 0x00000000fffff984 */ /* 0x000fe20000000800 */
[----:B------:R-:W-:Y:S01]  /*8590*/  @!PT LDS RZ, [RZ] ;  /* 0x00000000fffff984 */ /* 0x000fe20000000800 */
[----:B------:R1:W-:Y:S07]  /*85a0*/  MEMBAR.ALL.CTA ;  /* 0x0000000000007992 */ /* 0x0003ee0000008000 */
[----:B-1----:R-:W1:Y:S02]  /*85b0*/  FENCE.VIEW.ASYNC.S ;  /* 0x00000000000073c6 */ /* 0x002e640000000000 */
[----:B-1----:R-:W-:Y:S06]  /*85c0*/  BAR.SYNC.DEFER_BLOCKING 0x1, 0x80 ;  /* 0x0042000000007b1d */ /* 0x002fec0000010000 */
[----:B------:R-:W-:Y:S05]  /*85d0*/  @P0 BRA `(.L_x_139) ;  /* 0x0000000000280947 */ /* 0x000fea0003800000 */
[----:B------:R-:W1:Y:S01]  /*85e0*/  LDCU.64 UR6, c[0x0][0x348] ;  /* 0x00006900ff0677ac */ /* 0x000e620008000a00 */
[----:B------:R-:W-:Y:S02]  /*85f0*/  UIADD3 UR9, UPT, UPT, UR49, 0x20, URZ ;  /* 0x0000002031097890 */ /* 0x000fe4000fffe0ff */
[----:B------:R-:W-:Y:S01]  /*8600*/  UIADD3 UR8, UPT, UPT, UR44, 0x2400, URZ ;  /* 0x000024002c087890 */ /* 0x000fe2000fffe0ff */
[----:B------:R-:W-:Y:S01]  /*8610*/  UMOV UR10, UR50 ;  /* 0x00000032000a7c82 */ /* 0x000fe20008000000 */
[----:B------:R-:W-:Y:S01]  /*8620*/  UMOV UR11, UR36 ;  /* 0x00000024000b7c82 */ /* 0x000fe20008000000 */
[----:B-1----:R-:W-:Y:S04]  /*8630*/  UIADD3 UR4, UP0, UPT, UR6, 0x680, URZ ;  /* 0x0000068006047890 */ /* 0x002fe8000ff1e0ff */
[----:B------:R-:W-:Y:S09]  /*8640*/  UIADD3.X UR5, UPT, UPT, URZ, UR7, URZ, UP0, !UPT ;  /* 0x00000007ff057290 */ /* 0x000ff200087fe4ff */
[----:B------:R1:W-:Y:S01]  /*8650*/  UTMASTG.3D [UR8], [UR4] ;  /* 0x00000008040073b5 */ /* 0x0003e20008010000 */
[----:B------:R0:W-:Y:S01]  /*8660*/  UTMACMDFLUSH ;  /* 0x00000000000079b7 */ /* 0x0001e20000000000 */
[----:B-1----:R-:W-:Y:S04]  /*8670*/  DEPBAR.LE SB0, 0x1 ;  /* 0x000080400000791a */ /* 0x002fe80000000000 */
.L_x_139:
[----:B------:R-:W-:Y:S05]  /*8680*/  BSYNC.RECONVERGENT B0 ;  /* 0x0000000000007941 */ /* 0x000fea0003800200 */
.L_x_138:
[----:B------:R-:W-:Y:S01]  /*8690*/  BAR.SYNC.DEFER_BLOCKING 0x1, 0x80 ;  /* 0x0042000000007b1d */ /* 0x000fe20000010000 */
[----:B------:R-:W-:Y:S04]  /*86a0*/  UIADD3 UR4, UPT, UPT, UR46, 0x1, URZ ;  /* 0x000000012e047890 */ /* 0x000fe8000fffe0ff */
[----:B------:R-:W-:Y:S04]  /*86b0*/  UISETP.NE.AND UP0, UPT, UR4, 0x4, UPT ;  /* 0x000000040400788c */ /* 0x000fe8000bf05270 */
[----:B------:R-:W-:Y:S01]  /*86c0*/  USEL UR45, UR4, URZ, UP0 ;  /* 0x000000ff042d7287 */ /* 0x000fe20008000000 */
[----:B------:R1:W-:Y:S01]  /*86d0*/  @P6 SYNCS.ARRIVE.TRANS64.RED.A1T0 RZ, [R104+URZ], RZ ;  /* 0x000000ff68ff69a7 */ /* 0x0003e200081004ff */
[----:B------:R-:W-:Y:S01]  /*86e0*/  BSSY B1, `(.L_x_140) ;  /* 0x0000017000017945 */ /* 0x000fe20003800000 */
[----:B------:R-:W3:Y:S02]  /*86f0*/  @P6 SYNCS.PHASECHK.TRANS64.TRYWAIT P0, [R62+URZ+0x100], R61 ;  /* 0x0001003d3e0065a7 */ /* 0x000ee400080011ff */
[----:B---3--:R-:W-:Y:S01]  /*8700*/  @P6 SEL R46, RZ, 0x1, !P0 ;  /* 0x00000001ff2e6807 */ /* 0x008fe20004000000 */
[----:B-1----:R-:W-:Y:S06]  /*8710*/  @!P6 BRA `(.L_x_141) ;  /* 0x00000000004ce947 */ /* 0x002fec0003800000 */
        /* <DEDUP_REMOVED lines=9> */
[----:B------:R-:W-:Y:S04]  /*87b0*/  SHF.L.U32 R5, R91, 0x1f, RZ ;  /* 0x0000001f5b057819 */ /* 0x000fe800000006ff */
[----:B------:R-:W1:Y:S02]  /*87c0*/  SYNCS.PHASECHK.TRANS64.TRYWAIT P0, [R62+URZ+0x100], R5 ;  /* 0x000100053e0075a7 */ /* 0x000e6400080011ff */
[----:B-1----:R-:W-:Y:S05]  /*87d0*/  @!P0 BRA `(.L_x_144) ;  /* 0x0000002800e48947 */ /* 0x002fea0003800000 */
.L_x_143:
[----:B------:R-:W-:Y:S05]  /*87e0*/  BSYNC B0 ;  /* 0x0000000000007941 */ /* 0x000fea0003800000 */
.L_x_142:
[----:B------:R-:W-:Y:S02]  /*87f0*/  ISETP.NE.AND P0, PT, R60, RZ, PT ;  /* 0x000000ff3c00720c */ /* 0x000fe40003f05270 */
[----:B------:R-:W-:Y:S11]  /*8800*/  IADD3 R47, PT, PT, R47, 0x1, RZ ;  /* 0x000000012f2f7810 */ /* 0x000ff60007ffe0ff */
[----:B------:R3:W1:Y:S04]  /*8810*/  @P0 LDS.128 R48, [R4] ;  /* 0x0000000004300984 */ /* 0x0006680000000c00 */
[----:B------:R3:W1:Y:S04]  /*8820*/  @P0 LDS.128 R56, [R3+0x10] ;  /* 0x0000100003380984 */ /* 0x0006680000000c00 */
[----:B------:R3:W1:Y:S04]  /*8830*/  @P0 LDS.128 R64, [R2+0x20] ;  /* 0x0000200002400984 */ /* 0x0006680000000c00 */
[----:B------:R3:W1:Y:S02]  /*8840*/  @P0 LDS.128 R72, [R0+0x30] ;  /* 0x0000300000480984 */ /* 0x0006640000000c00 */
.L_x_141:
[----:B------:R-:W-:Y:S05]  /*8850*/  BSYNC B1 ;  /* 0x0000000000017941 */ /* 0x000fea0003800000 */
.L_x_140:
[----:B---3--:R-:W-:Y:S05]  /*8860*/  VIADD R0, R39, 0x40 ;  /* 0x0000004027007836 */ /* 0x008fea0000000000 */
[----:B------:R-:W-:Y:S04]  /*8870*/  SHF.R.U32.HI R0, RZ, 0x15, R0 ;  /* 0x00000015ff007819 */ /* 0x000fe80000011600 */
[----:B------:R-:W-:Y:S11]  /*8880*/  LOP3.LUT P0, RZ, R0, 0x3, R81, 0x48, !PT ;  /* 0x0000000300ff7812 */ /* 0x000ff60007804851 */
[----:B------:R-:W-:Y:S02]  /*8890*/  @!UPT UIADD3 URZ, UPT, UPT, URZ, URZ, URZ ;  /* 0x000000fffffff290 */ /* 0x000fe4000fffe0ff */
[----:B------:R-:W-:Y:S05]  /*88a0*/  @!P0 BRA `(.L_x_145) ;  /* 0x0000000000408947 */ /* 0x000fea0003800000 */
[----:B------:R-:W1:Y:S01]  /*88b0*/  LDCU.64 UR8, c[0x4][0x70] ;  /* 0x01000e00ff0877ac */ /* 0x000e620008000a00 */
[----:B------:R-:W-:Y:S01]  /*88c0*/  MOV R3, 0x0 ;  /* 0x0000000000037802 */ /* 0x000fe20000000f00 */
[----:B------:R-:W-:Y:S02]  /*88d0*/  HFMA2 R12, -RZ, RZ, 0, 5.9604644775390625e-08 ;  /* 0x00000001ff0c7431 */ /* 0x000fe400000001ff */
[----:B------:R-:W-:Y:S02]  /*88e0*/  IMAD.MOV.U32 R8, RZ, RZ, 0x192 ;  /* 0x00000192ff087424 */ /* 0x000fe400078e00ff */
[----:B------:R-:W-:Y:S01]  /*88f0*/  IMAD.MOV.U32 R13, RZ, RZ, RZ ;  /* 0x000000ffff0d7224 */ /* 0x000fe200078e00ff */
[----:B------:R-:W3:Y:S01]  /*8900*/  LDCU.64 UR6, c[0x4][0x78] ;  /* 0x01000f00ff0677ac */ /* 0x000ee20008000a00 */
[----:B------:R-:W2:Y:S01]  /*8910*/  LDC.64 R2, c[0x4][R3] ;  /* 0x0100000003027b82 */ /* 0x000ea20000000a00 */
[----:B------:R-:W5:Y:S01]  /*8920*/  LDCU.64 UR4, c[0x4][0x10] ;  /* 0x01000200ff0477ac */ /* 0x000f620008000a00 */
[----:B-1----:R-:W-:Y:S01]  /*8930*/  MOV R5, UR9 ;  /* 0x0000000900057c02 */ /* 0x002fe20008000f00 */
[----:B------:R-:W-:Y:S01]  /*8940*/  IMAD.U32 R4, RZ, RZ, UR8 ;  /* 0x00000008ff047e24 */ /* 0x000fe2000f8e00ff */
[----:B---3--:R-:W-:Y:S01]  /*8950*/  MOV R7, UR7 ;  /* 0x0000000700077c02 */ /* 0x008fe20008000f00 */
[----:B------:R-:W-:Y:S01]  /*8960*/  IMAD.U32 R6, RZ, RZ, UR6 ;  /* 0x00000006ff067e24 */ /* 0x000fe2000f8e00ff */
[----:B-----5:R-:W-:Y:S01]  /*8970*/  MOV R11, UR5 ;  /* 0x00000005000b7c02 */ /* 0x020fe20008000f00 */
[----:B------:R-:W-:Y:S02]  /*8980*/  IMAD.U32 R10, RZ, RZ, UR4 ;  /* 0x00000004ff0a7e24 */ /* 0x000fe4000f8e00ff */
[----:B------:R-:W-:Y:S07]  /*8990*/  LEPC R20, `(.L_x_145) ;  /* 0x000000001014794e */ /* 0x000fee0000000000 */
[----:B--2-4-:R-:W-:Y:S05]  /*89a0*/  CALL.ABS.NOINC R2 ;  /* 0x0000000002007343 */ /* 0x014fea0003c00000 */
.L_x_145:
[----:B------:R-:W-:Y:S05]  /*89b0*/  WARPSYNC.ALL ;  /* 0x0000000000007948 */ /* 0x000fea0003800000 */
[----:B------:R-:W-:Y:S01]  /*89c0*/  R2UR UR4, R39 ;  /* 0x00000000270472ca */ /* 0x000fe200000e0000 */
[--C-:B-1----:R-:W-:Y:S01]  /*89d0*/  HADD2.F32 R40, -RZ, R48.reuse.H0_H0 ;  /* 0x20000030ff287230 */ /* 0x102fe20000004100 */
[----:B------:R-:W-:Y:S01]  /*89e0*/  ISETP.NE.AND P6, PT, R97, RZ, PT ;  /* 0x000000ff6100720c */ /* 0x000fe20003fc5270 */
[----:B------:R-:W-:Y:S01]  /*89f0*/  HADD2.F32 R43, -RZ, R48.H1_H1 ;  /* 0x30000030ff2b7230 */ /* 0x000fe20000004100 */
[----:B------:R-:W-:Y:S01]  /*8a00*/  ISETP.NE.AND P0, PT, R96, RZ, PT ;  /* 0x000000ff6000720c */ /* 0x000fe20003f05270 */
[----:B------:R-:W-:Y:S01]  /*8a10*/  HADD2.F32 R42, -RZ, R49.H0_H0 ;  /* 0x20000031ff2a7230 */ /* 0x000fe20000004100 */
[----:B------:R-:W-:Y:S01]  /*8a20*/  MOV R61, UR45 ;  /* 0x0000002d003d7c02 */ /* 0x000fe20008000f00 */
[--C-:B------:R-:W-:Y:S01]  /*8a30*/  HADD2.F32 R45, -RZ, R51.reuse.H0_H0 ;  /* 0x20000033ff2d7230 */ /* 0x100fe20000004100 */
[----:B------:R-:W-:Y:S01]  /*8a40*/  BSSY.RECONVERGENT B0, `(.L_x_146) ;  /* 0x0000089000007945 */ /* 0x000fe20003800200 */
[----:B------:R-:W-:Y:S04]  /*8a50*/  HADD2.F32 R44, -RZ, R51.H1_H1 ;  /* 0x30000033ff2c7230 */ /* 0x000fe80000004100 */
[----:B------:R-:W1:Y:S02]  /*8a60*/  LDTM.x32 R4, tmem[UR4+0x40] ;  /* 0x00004004000479ee */ /* 0x000e6400082c0000 */
[----:B------:R-:W-:Y:S02]  /*8a70*/  @P6 LEA R61, R61, UR44, 0x3 ;  /* 0x0000002c3d3d6c11 */ /* 0x000fe4000f8e18ff */
[----:B------:R-:W-:Y:S02]  /*8a80*/  @P6 SHF.L.U32 R104, R91, 0x1f, RZ ;  /* 0x0000001f5b686819 */ /* 0x000fe400000006ff */
[----:B------:R-:W-:Y:S02]  /*8a90*/  @P6 IADD3 R62, PT, PT, R61, 0x120, RZ ;  /* 0x000001203d3e6810 */ /* 0x000fe40007ffe0ff */
[----:B------:R-:W-:Y:S02]  /*8aa0*/  LEA R61, R47, UR44, 0x3 ;  /* 0x0000002c2f3d7c11 */ /* 0x000fe4000f8e18ff */
[----:B------:R-:W-:Y:S01]  /*8ab0*/  @P6 PRMT R62, R99, 0x654, R62 ;  /* 0x00000654633e6816 */ /* 0x000fe2000000003e */
[C---:B-1----:R-:W-:Y:S01]  /*8ac0*/  FMUL R0, R38.reuse, R4 ;  /* 0x0000000426007220 */ /* 0x042fe20000400000 */
[C---:B------:R-:W-:Y:S01]  /*8ad0*/  FMUL R2, R38.reuse, R5 ;  /* 0x0000000526027220 */ /* 0x040fe20000400000 */
[C---:B------:R-:W-:Y:S01]  /*8ae0*/  FMUL R3, R38.reuse, R6 ;  /* 0x0000000626037220 */ /* 0x040fe20000400000 */
        /* <DEDUP_REMOVED lines=8> */
[----:B----4-:R-:W-:Y:S01]  /*8b70*/  F2FP.F16.F32.PACK_AB R68, R2, R0 ;  /* 0x000000000244723e */ /* 0x010fe200000000ff */
[C---:B------:R-:W-:Y:S01]  /*8b80*/  FFMA R7, R41.reuse, R40, R7 ;  /* 0x0000002829077223 */ /* 0x040fe20000000007 */
[----:B------:R-:W-:Y:S01]  /*8b90*/  FFMA R4, R41, R43, R4 ;  /* 0x0000002b29047223 */ /* 0x000fe20000000004 */
[C---:B------:R-:W-:Y:S01]  /*8ba0*/  FMUL R5, R38.reuse, R9 ;  /* 0x0000000926057220 */ /* 0x040fe20000400000 */
[C---:B------:R-:W-:Y:S01]  /*8bb0*/  FMUL R6, R38.reuse, R10 ;  /* 0x0000000a26067220 */ /* 0x040fe20000400000 */
[C---:B------:R-:W-:Y:S01]  /*8bc0*/  FMUL R11, R38.reuse, R11 ;  /* 0x0000000b260b7220 */ /* 0x040fe20000400000 */
[--C-:B------:R-:W-:Y:S01]  /*8bd0*/  HADD2.F32 R40, -RZ, R56.reuse.H0_H0 ;  /* 0x20000038ff287230 */ /* 0x100fe20000004100 */
[----:B------:R-:W-:Y:S01]  /*8be0*/  F2FP.F16.F32.PACK_AB R69, R7, R3 ;  /* 0x000000030745723e */ /* 0x000fe200000000ff */
[C---:B------:R-:W-:Y:S01]  /*8bf0*/  FFMA R5, R41.reuse, R42, R5 ;  /* 0x0000002a29057223 */ /* 0x040fe20000000005 */
[C---:B------:R-:W-:Y:S01]  /*8c00*/  FFMA R6, R41.reuse, R45, R6 ;  /* 0x0000002d29067223 */ /* 0x040fe20000000006 */
[----:B------:R-:W-:Y:S01]  /*8c10*/  FFMA R11, R41, R44, R11 ;  /* 0x0000002c290b7223 */ /* 0x000fe2000000000b */
[C---:B------:R-:W-:Y:S01]  /*8c20*/  FMUL R8, R38.reuse, R12 ;  /* 0x0000000c26087220 */ /* 0x040fe20000400000 */
[----:B------:R-:W-:Y:S01]  /*8c30*/  HADD2.F32 R42, -RZ, R56.H1_H1 ;  /* 0x30000038ff2a7230 */ /* 0x000fe20000004100 */
[----:B------:R-:W-:Y:S01]  /*8c40*/  F2FP.F16.F32.PACK_AB R70, R5, R4 ;  /* 0x000000040546723e */ /* 0x000fe200000000ff */
[C---:B------:R-:W-:Y:S01]  /*8c50*/  FMUL R9, R38.reuse, R13 ;  /* 0x0000000d26097220 */ /* 0x040fe20000400000 */
[----:B------:R-:W-:Y:S01]  /*8c60*/  F2FP.F16.F32.PACK_AB R71, R11, R6 ;  /* 0x000000060b47723e */ /* 0x000fe200000000ff */
[C---:B------:R-:W-:Y:S01]  /*8c70*/  FFMA R8, R41.reuse, R40, R8 ;  /* 0x0000002829087223 */ /* 0x040fe20000000008 */
[--C-:B------:R-:W-:Y:S02]  /*8c80*/  HADD2.F32 R43, -RZ, R57.reuse.H0_H0 ;  /* 0x20000039ff2b7230 */ /* 0x100fe40000004100 */
[----:B------:R-:W-:Y:S01]  /*8c90*/  FFMA R9, R41, R42, R9 ;  /* 0x0000002a29097223 */ /* 0x000fe20000000009 */
[C---:B------:R-:W-:Y:S01]  /*8ca0*/  FMUL R10, R38.reuse, R14 ;  /* 0x0000000e260a7220 */ /* 0x040fe20000400000 */
[----:B------:R1:W-:Y:S01]  /*8cb0*/  STS.128 [R94+0x4000], R68 ;  /* 0x004000445e007388 */ /* 0x0003e20000000c00 */
[----:B------:R-:W-:Y:S02]  /*8cc0*/  HADD2.F32 R40, -RZ, R57.H1_H1 ;  /* 0x30000039ff287230 */ /* 0x000fe40000004100 */
[C---:B------:R-:W-:Y:S01]  /*8cd0*/  FMUL R15, R38.reuse, R15 ;  /* 0x0000000f260f7220 */ /* 0x040fe20000400000 */
[----:B------:R-:W-:Y:S01]  /*8ce0*/  F2FP.F16.F32.PACK_AB R52, R9, R8 ;  /* 0x000000080934723e */ /* 0x000fe200000000ff */
[C---:B------:R-:W-:Y:S01]  /*8cf0*/  FFMA R10, R41.reuse, R43, R10 ;  /* 0x0000002b290a7223 */ /* 0x040fe2000000000a */
[--C-:B------:R-:W-:Y:S02]  /*8d00*/  HADD2.F32 R42, -RZ, R58.reuse.H0_H0 ;  /* 0x2000003aff2a7230 */ /* 0x100fe40000004100 */
        /* <DEDUP_REMOVED lines=60> */
[----:B-1----:R-:W-:Y:S01]  /*90d0*/  F2FP.F16.F32.PACK_AB R68, R17, R16 ;  /* 0x000000101144723e */ /* 0x002fe200000000ff */
        /* <DEDUP_REMOVED lines=31> */
.L_x_147:
[----:B------:R-:W-:Y:S05]  /*92d0*/  BSYNC.RECONVERGENT B0 ;  /* 0x0000000000007941 */ /* 0x000fea0003800200 */
.L_x_146:
[----:B------:R-:W-:Y:S01]  /*92e0*/  BAR.SYNC.DEFER_BLOCKING 0x1, 0x80 ;  /* 0x0042000000007b1d */ /* 0x000fe20000010000 */
[----:B------:R-:W-:Y:S04]  /*92f0*/  UIADD3 UR4, UPT, UPT, UR45, 0x1, URZ ;  /* 0x000000012d047890 */ /* 0x000fe8000fffe0ff */
[----:B------:R-:W-:Y:S04]  /*9300*/  UISETP.NE.AND UP0, UPT, UR4, 0x4, UPT ;  /* 0x000000040400788c */ /* 0x000fe8000bf05270 */
[----:B------:R-:W-:Y:S01]  /*9310*/  USEL UR46, UR4, URZ, UP0 ;  /* 0x000000ff042e7287 */ /* 0x000fe20008000000 */
[----:B------:R1:W-:Y:S01]  /*9320*/  @P6 SYNCS.ARRIVE.TRANS64.RED.A1T0 RZ, [R62+URZ], RZ ;  /* 0x000000ff3eff69a7 */ /* 0x0003e200081004ff */
[----:B------:R-:W-:Y:S01]  /*9330*/  BSSY B1, `(.L_x_148) ;  /* 0x0000017000017945 */ /* 0x000fe20003800000 */
[----:B------:R-:W4:Y:S02]  /*9340*/  @P6 SYNCS.PHASECHK.TRANS64.TRYWAIT P0, [R61+URZ+0x100], R104 ;  /* 0x000100683d0065a7 */ /* 0x000f2400080011ff */
[----:B----4-:R-:W-:Y:S01]  /*9350*/  @P6 SEL R46, RZ, 0x1, !P0 ;  /* 0x00000001ff2e6807 */ /* 0x010fe20004000000 */
        /* <DEDUP_REMOVED lines=13> */
.L_x_151:
[----:B------:R-:W-:Y:S05]  /*9430*/  BSYNC B0 ;  /* 0x0000000000007941 */ /* 0x000fea0003800000 */
.L_x_150:
[----:B------:R-:W-:Y:S11]  /*9440*/  ISETP.NE.AND P0, PT, R60, RZ, PT ;  /* 0x000000ff3c00720c */ /* 0x000ff60003f05270 */
[----:B------:R-:W-:Y:S02]  /*9450*/  @!UPT UIADD3 URZ, UPT, UPT, URZ, URZ, URZ ;  /* 0x000000fffffff290 */ /* 0x000fe4000fffe0ff */
[----:B------:R4:W1:Y:S04]  /*9460*/  @P0 LDS.128 R48, [R3] ;  /* 0x0000000003300984 */ /* 0x0008680000000c00 */
[----:B------:R4:W1:Y:S04]  /*9470*/  @P0 LDS.128 R56, [R2+0x10] ;  /* 0x0000100002380984 */ /* 0x0008680000000c00 */
[----:B------:R4:W1:Y:S04]  /*9480*/  @P0 LDS.128 R64, [R0+0x20] ;  /* 0x0000200000400984 */ /* 0x0008680000000c00 */
[----:B------:R4:W1:Y:S02]  /*9490*/  @P0 LDS.128 R72, [R47+0x30] ;  /* 0x000030002f480984 */ /* 0x0008640000000c00 */
.L_x_149:
[----:B------:R-:W-:Y:S05]  /*94a0*/  BSYNC B1 ;  /* 0x0000000000017941 */ /* 0x000fea0003800000 */
.L_x_148:
[----:B----4-:R-:W-:Y:S05]  /*94b0*/  VIADD R0, R39, 0x60 ;  /* 0x0000006027007836 */ /* 0x010fea0000000000 */
[----:B------:R-:W-:Y:S04]  /*94c0*/  SHF.R.U32.HI R0, RZ, 0x15, R0 ;  /* 0x00000015ff007819 */ /* 0x000fe80000011600 */
[----:B------:R-:W-:Y:S11]  /*94d0*/  LOP3.LUT P0, RZ, R0, 0x3, R81, 0x48, !PT ;  /* 0x0000000300ff7812 */ /* 0x000ff60007804851 */
[----:B------:R-:W-:Y:S02]  /*94e0*/  @!UPT UIADD3 URZ, UPT, UPT, URZ, URZ, URZ ;  /* 0x000000fffffff290 */ /* 0x000fe4000fffe0ff */
[----:B------:R-:W-:Y:S05]  /*94f0*/  @!P0 BRA `(.L_x_153) ;  /* 0x0000000000408947 */ /* 0x000fea0003800000 */
[----:B------:R-:W4:Y:S01]  /*9500*/  LDCU.64 UR8, c[0x4][0x70] ;  /* 0x01000e00ff0877ac */ /* 0x000f220008000a00 */
[----:B------:R-:W-:Y:S01]  /*9510*/  MOV R3, 0x0 ;  /* 0x0000000000037802 */ /* 0x000fe20000000f00 */
[----:B------:R-:W-:Y:S02]  /*9520*/  HFMA2 R12, -RZ, RZ, 0, 5.9604644775390625e-08 ;  /* 0x00000001ff0c7431 */ /* 0x000fe400000001ff */
[----:B------:R-:W-:Y:S02]  /*9530*/  IMAD.MOV.U32 R8, RZ, RZ, 0x192 ;  /* 0x00000192ff087424 */ /* 0x000fe400078e00ff */
[----:B------:R-:W-:Y:S01]  /*9540*/  IMAD.MOV.U32 R13, RZ, RZ, RZ ;  /* 0x000000ffff0d7224 */ /* 0x000fe200078e00ff */
[----:B------:R-:W5:Y:S01]  /*9550*/  LDCU.64 UR6, c[0x4][0x78] ;  /* 0x01000f00ff0677ac */ /* 0x000f620008000a00 */
[----:B------:R-:W2:Y:S01]  /*9560*/  LDC.64 R2, c[0x4][R3] ;  /* 0x0100000003027b82 */ /* 0x000ea20000000a00 */
[----:B------:R-:W3:Y:S01]  /*9570*/  LDCU.64 UR4, c[0x4][0x10] ;  /* 0x01000200ff0477ac */ /* 0x000ee20008000a00 */
[----:B----4-:R-:W-:Y:S01]  /*9580*/  MOV R5, UR9 ;  /* 0x0000000900057c02 */ /* 0x010fe20008000f00 */
[----:B-1----:R-:W-:Y:S01]  /*9590*/  IMAD.U32 R4, RZ, RZ, UR8 ;  /* 0x00000008ff047e24 */ /* 0x002fe2000f8e00ff */
[----:B-----5:R-:W-:Y:S01]  /*95a0*/  MOV R7, UR7 ;  /* 0x0000000700077c02 */ /* 0x020fe20008000f00 */
[----:B------:R-:W-:Y:S01]  /*95b0*/  IMAD.U32 R6, RZ, RZ, UR6 ;  /* 0x00000006ff067e24 */ /* 0x000fe2000f8e00ff */
[----:B---3--:R-:W-:Y:S01]  /*95c0*/  MOV R11, UR5 ;  /* 0x00000005000b7c02 */ /* 0x008fe20008000f00 */
[----:B------:R-:W-:Y:S02]  /*95d0*/  IMAD.U32 R10, RZ, RZ, UR4 ;  /* 0x00000004ff0a7e24 */ /* 0x000fe4000f8e00ff */
[----:B------:R-:W-:Y:S07]  /*95e0*/  LEPC R20, `(.L_x_153) ;  /* 0x000000001014794e */ /* 0x000fee0000000000 */
[----:B--2---:R-:W-:Y:S05]  /*95f0*/  CALL.ABS.NOINC R2 ;  /* 0x0000000002007343 */ /* 0x004fea0003c00000 */
.L_x_153:
[----:B------:R-:W-:Y:S01]  /*9600*/  ISETP.NE.AND P0, PT, R96, RZ, PT ;  /* 0x000000ff6000720c */ /* 0x000fe20003f05270 */
[----:B------:R-:W-:Y:S05]  /*9610*/  WARPSYNC.ALL ;  /* 0x0000000000007948 */ /* 0x000fea0003800000 */
[----:B------:R-:W-:Y:S01]  /*9620*/  R2UR UR4, R39 ;  /* 0x00000000270472ca */ /* 0x000fe200000e0000 */
[--C-:B-1----:R-:W-:Y:S01]  /*9630*/  HADD2.F32 R40, -RZ, R48.reuse.H0_H0 ;  /* 0x20000030ff287230 */ /* 0x102fe20000004100 */
[----:B------:R-:W-:Y:S01]  /*9640*/  IADD3 R98, PT, PT, R98, 0x190, RZ ;  /* 0x0000019062627810 */ /* 0x000fe20007ffe0ff */
[----:B------:R-:W-:Y:S01]  /*9650*/  HADD2.F32 R42, -RZ, R48.H1_H1 ;  /* 0x30000030ff2a7230 */ /* 0x000fe20000004100 */
[----:B------:R-:W-:Y:S01]  /*9660*/  BSSY.RECONVERGENT B0, `(.L_x_154) ;  /* 0x0000089000007945 */ /* 0x000fe20003800200 */
[--C-:B------:R-:W-:Y:S01]  /*9670*/  HADD2.F32 R43, -RZ, R49.reuse.H0_H0 ;  /* 0x20000031ff2b7230 */ /* 0x100fe20000004100 */
[----:B------:R-:W-:Y:S01]  /*9680*/  LOP3.LUT R98, R98, 0xfefffff8, RZ, 0xc0, !PT ;  /* 0xfefffff862627812 */ /* 0x000fe200078ec0ff */
[----:B------:R-:W-:Y:S02]  /*9690*/  HADD2.F32 R44, -RZ, R49.H1_H1 ;  /* 0x30000031ff2c7230 */ /* 0x000fe40000004100 */
[--C-:B------:R-:W-:Y:S02]  /*96a0*/  HADD2.F32 R45, -RZ, R50.reuse.H0_H0 ;  /* 0x20000032ff2d7230 */ /* 0x100fe40000004100 */
[----:B------:R-:W-:Y:S02]  /*96b0*/  HADD2.F32 R46, -RZ, R50.H1_H1 ;  /* 0x30000032ff2e7230 */ /* 0x000fe40000004100 */
[----:B------:R-:W1:Y:S01]  /*96c0*/  LDTM.x32 R4, tmem[UR4+0x60] ;  /* 0x00006004000479ee */ /* 0x000e6200082c0000 */
[----:B------:R-:W-:Y:S01]  /*96d0*/  NOP ;  /* 0x0000000000007918 */ /* 0x000fe20000000000 */
[----:B-1----:R1:W-:Y:S01]  /*96e0*/  SYNCS.ARRIVE.TRANS64.RED.A1T0 RZ, [R98+URZ], RZ ;  /* 0x000000ff62ff79a7 */ /* 0x0023e200081004ff */
[--C-:B------:R-:W-:Y:S02]  /*96f0*/  HADD2.F32 R47, -RZ, R51.reuse.H0_H0 ;  /* 0x20000033ff2f7230 */ /* 0x100fe40000004100 */
[----:B------:R-:W-:Y:S02]  /*9700*/  HADD2.F32 R48, -RZ, R51.H1_H1 ;  /* 0x30000033ff307230 */ /* 0x000fe40000004100 */
[--C-:B------:R-:W-:Y:S02]  /*9710*/  HADD2.F32 R49, -RZ, R56.reuse.H0_H0 ;  /* 0x20000038ff317230 */ /* 0x100fe40000004100 */
[----:B------:R-:W-:Y:S02]  /*9720*/  HADD2.F32 R51, -RZ, R56.H1_H1 ;  /* 0x30000038ff337230 */ /* 0x000fe40000004100 */
[--C-:B------:R-:W-:Y:S02]  /*9730*/  HADD2.F32 R50, -RZ, R57.reuse.H0_H0 ;  /* 0x20000039ff327230 */ /* 0x100fe40000004100 */
[----:B---3--:R-:W-:Y:S02]  /*9740*/  HADD2.F32 R52, -RZ, R57.H1_H1 ;  /* 0x30000039ff347230 */ /* 0x008fe40000004100 */
[--C-:B------:R-:W-:Y:S02]  /*9750*/  HADD2.F32 R53, -RZ, R58.reuse.H0_H0 ;  /* 0x2000003aff357230 */ /* 0x100fe40000004100 */
[----:B------:R-:W-:Y:S02]  /*9760*/  HADD2.F32 R54, -RZ, R58.H1_H1 ;  /* 0x3000003aff367230 */ /* 0x000fe40000004100 */
[--C-:B------:R-:W-:Y:S02]  /*9770*/  HADD2.F32 R55, -RZ, R59.reuse.H0_H0 ;  /* 0x2000003bff377230 */ /* 0x100fe40000004100 */
[----:B------:R-:W-:Y:S02]  /*9780*/  HADD2.F32 R56, -RZ, R59.H1_H1 ;  /* 0x3000003bff387230 */ /* 0x000fe40000004100 */
[--C-:B------:R-:W-:Y:S02]  /*9790*/  HADD2.F32 R57, -RZ, R64.reuse.H0_H0 ;  /* 0x20000040ff397230 */ /* 0x100fe40000004100 */
[C---:B------:R-:W-:Y:S01]  /*97a0*/  FMUL R4, R38.reuse, R4 ;  /* 0x0000000426047220 */ /* 0x040fe20000400000 */
[C---:B------:R-:W-:Y:S01]  /*97b0*/  FMUL R5, R38.reuse, R5 ;  /* 0x0000000526057220 */ /* 0x040fe20000400000 */
[C---:B------:R-:W-:Y:S01]  /*97c0*/  FMUL R6, R38.reuse, R6 ;  /* 0x0000000626067220 */ /* 0x040fe20000400000 */
[C---:B------:R-:W-:Y:S01]  /*97d0*/  FMUL R7, R38.reuse, R7 ;  /* 0x0000000726077220 */ /* 0x040fe20000400000 */
[C---:B------:R-:W-:Y:S01]  /*97e0*/  FFMA R4, R41.reuse, R40, R4 ;  /* 0x0000002829047223 */ /* 0x040fe20000000004 */
[C---:B------:R-:W-:Y:S01]  /*97f0*/  FFMA R5, R41.reuse, R42, R5 ;  /* 0x0000002a29057223 */ /* 0x040fe20000000005 */
[C---:B------:R-:W-:Y:S01]  /*9800*/  FFMA R6, R41.reuse, R43, R6 ;  /* 0x0000002b29067223 */ /* 0x040fe20000000006 */
[----:B------:R-:W-:Y:S01]  /*9810*/  FFMA R7, R41, R44, R7 ;  /* 0x0000002c29077223 */ /* 0x000fe20000000007 */
[C---:B------:R-:W-:Y:S01]  /*9820*/  FMUL R8, R38.reuse, R8 ;  /* 0x0000000826087220 */ /* 0x040fe20000400000 */
[C---:B------:R-:W-:Y:S01]  /*9830*/  FMUL R9, R38.reuse, R9 ;  /* 0x0000000926097220 */ /* 0x040fe20000400000 */
[----:B------:R-:W-:Y:S01]  /*9840*/  F2FP.F16.F32.PACK_AB R100, R5, R4 ;  /* 0x000000040564723e */ /* 0x000fe200000000ff */
[C---:B------:R-:W-:Y:S01]  /*9850*/  FMUL R10, R38.reuse, R10 ;  /* 0x0000000a260a7220 */ /* 0x040fe20000400000 */
[----:B------:R-:W-:Y:S01]  /*9860*/  F2FP.F16.F32.PACK_AB R101, R7, R6 ;  /* 0x000000060765723e */ /* 0x000fe200000000ff */
[C---:B------:R-:W-:Y:S01]  /*9870*/  FFMA R8, R41.reuse, R45, R8 ;  /* 0x0000002d29087223 */ /* 0x040fe20000000008 */
[C---:B------:R-:W-:Y:S01]  /*9880*/  FFMA R9, R41.reuse, R46, R9 ;  /* 0x0000002e29097223 */ /* 0x040fe20000000009 */
[----:B------:R-:W-:Y:S01]  /*9890*/  FFMA R10, R41, R47, R10 ;  /* 0x0000002f290a7223 */ /* 0x000fe2000000000a */
[C---:B------:R-:W-:Y:S01]  /*98a0*/  FMUL R11, R38.reuse, R11 ;  /* 0x0000000b260b7220 */ /* 0x040fe20000400000 */
[C---:B------:R-:W-:Y:S01]  /*98b0*/  FMUL R0, R38.reuse, R12 ;  /* 0x0000000c26007220 */ /* 0x040fe20000400000 */
[C---:B------:R-:W-:Y:S01]  /*98c0*/  FMUL R2, R38.reuse, R13 ;  /* 0x0000000d26027220 */ /* 0x040fe20000400000 */
[----:B------:R-:W-:Y:S01]  /*98d0*/  F2FP.F16.F32.PACK_AB R102, R9, R8 ;  /* 0x000000080966723e */ /* 0x000fe200000000ff */
[C---:B------:R-:W-:Y:S01]  /*98e0*/  FFMA R11, R41.reuse, R48, R11 ;  /* 0x00000030290b7223 */ /* 0x040fe2000000000b */
[C---:B------:R-:W-:Y:S01]  /*98f0*/  FFMA R0, R41.reuse, R49, R0 ;  /* 0x0000003129007223 */ /* 0x040fe20000000000 */
[C---:B------:R-:W-:Y:S01]  /*9900*/  FFMA R2, R41.reuse, R51, R2 ;  /* 0x0000003329027223 */ /* 0x040fe20000000002 */
[C---:B------:R-:W-:Y:S01]  /*9910*/  FMUL R3, R38.reuse, R14 ;  /* 0x0000000e26037220 */ /* 0x040fe20000400000 */
[C---:B------:R-:W-:Y:S01]  /*9920*/  FMUL R15, R38.reuse, R15 ;  /* 0x0000000f260f7220 */ /* 0x040fe20000400000 */
[C---:B------:R-:W-:Y:S01]  /*9930*/  FMUL R12, R38.reuse, R16 ;  /* 0x00000010260c7220 */ /* 0x040fe20000400000 */
[C---:B------:R-:W-:Y:S01]  /*9940*/  FMUL R13, R38.reuse, R17 ;  /* 0x00000011260d7220 */ /* 0x040fe20000400000 */
[C---:B------:R-:W-:Y:S01]  /*9950*/  FFMA R3, R41.reuse, R50, R3 ;  /* 0x0000003229037223 */ /* 0x040fe20000000003 */
[C---:B------:R-:W-:Y:S01]  /*9960*/  FMUL R14, R38.reuse, R18 ;  /* 0x00000012260e7220 */ /* 0x040fe20000400000 */
[----:B------:R-:W-:Y:S01]  /*9970*/  FFMA R15, R41, R52, R15 ;  /* 0x00000034290f7223 */ /* 0x000fe2000000000f */
[C---:B------:R-:W-:Y:S01]  /*9980*/  FMUL R19, R38.reuse, R19 ;  /* 0x0000001326137220 */ /* 0x040fe20000400000 */
[----:B------:R-:W-:Y:S01]  /*9990*/  F2FP.F16.F32.PACK_AB R103, R11, R10 ;  /* 0x0000000a0b67723e */ /* 0x000fe200000000ff */
[C---:B------:R-:W-:Y:S01]  /*99a0*/  FFMA R12, R41.reuse, R53, R12 ;  /* 0x00000035290c7223 */ /* 0x040fe2000000000c */
[----:B------:R-:W-:Y:S02]  /*99b0*/  HADD2.F32 R58, -RZ, R64.H1_H1 ;  /* 0x30000040ff3a7230 */ /* 0x000fe40000004100 */
[C---:B------:R-:W-:Y:S01]  /*99c0*/  FMUL R16, R38.reuse, R20 ;  /* 0x0000001426107220 */ /* 0x040fe20000400000 */
[C---:B------:R-:W-:Y:S01]  /*99d0*/  FFMA R13, R41.reuse, R54, R13 ;  /* 0x00000036290d7223 */ /* 0x040fe2000000000d */
[----:B------:R1:W-:Y:S01]  /*99e0*/  STS.128 [R94+0x6000], R100 ;  /* 0x006000645e007388 */ /* 0x0003e20000000c00 */
[--C-:B------:R-:W-:Y:S02]  /*99f0*/  HADD2.F32 R59, -RZ, R65.reuse.H0_H0 ;  /* 0x20000041ff3b7230 */ /* 0x100fe40000004100 */
[C---:B------:R-:W-:Y:S01]  /*9a00*/  FMUL R17, R38.reuse, R21 ;  /* 0x0000001526117220 */ /* 0x040fe20000400000 */
[C---:B------:R-:W-:Y:S01]  /*9a10*/  FFMA R14, R41.reuse, R55, R14 ;  /* 0x00000037290e7223 */ /* 0x040fe2000000000e */
[----:B------:R-:W-:Y:S02]  /*9a20*/  HADD2.F32 R60, -RZ, R65.H1_H1 ;  /* 0x30000041ff3c7230 */ /* 0x000fe40000004100 */
[C---:B------:R-:W-:Y:S01]  /*9a30*/  FMUL R18, R38.reuse, R22 ;  /* 0x0000001626127220 */ /* 0x040fe20000400000 */
[C---:B------:R-:W-:Y:S01]  /*9a40*/  FFMA R19, R41.reuse, R56, R19 ;  /* 0x0000003829137223 */ /* 0x040fe20000000013 */
        /* <DEDUP_REMOVED lines=13> */
[----:B------:R-:W-:Y:S01]  /*9b20*/  FMUL R27, R38, R27 ;  /* 0x0000001b261b7220 */ /* 0x000fe20000400000 */
[----:B------:R-:W-:Y:S01]  /*9b30*/  F2FP.F16.F32.PACK_AB R104, R2, R0 ;  /* 0x000000000268723e */ /* 0x000fe200000000ff */
[----:B------:R-:W-:Y:S01]  /*9b40*/  FFMA R20, R41, R61, R20 ;  /* 0x0000003d29147223 */ /* 0x000fe20000000014 */
[----:B------:R-:W-:Y:S01]  /*9b50*/  F2FP.F16.F32.PACK_AB R105, R15, R3 ;  /* 0x000000030f69723e */ /* 0x000fe200000000ff */
[----:B------:R-:W-:Y:S01]  /*9b60*/  HADD2.F32 R66, -RZ, R72.H1_H1 ;  /* 0x30000048ff427230 */ /* 0x000fe20000004100 */
[----:B------:R-:W-:Y:S01]  /*9b70*/  F2FP.F16.F32.PACK_AB R106, R13, R12 ;  /* 0x0000000c0d6a723e */ /* 0x000fe200000000ff */
[C---:B------:R-:W-:Y:S01]  /*9b80*/  FMUL R24, R38.reuse, R28 ;  /* 0x0000001c26187220 */ /* 0x040fe20000400000 */
[----:B------:R-:W-:Y:S01]  /*9b90*/  F2FP.F16.F32.PACK_AB R107, R19, R14 ;  /* 0x0000000e136b723e */ /* 0x000fe200000000ff */
[C---:B------:R-:W-:Y:S01]  /*9ba0*/  FFMA R21, R41.reuse, R62, R21 ;  /* 0x0000003e29157223 */ /* 0x040fe20000000015 */
[--C-:B------:R-:W-:Y:S02]  /*9bb0*/  HADD2.F32 R67, -RZ, R73.reuse.H0_H0 ;  /* 0x20000049ff437230 */ /* 0x100fe40000004100 */
[C---:B------:R-:W-:Y:S01]  /*9bc0*/  FMUL R25, R38.reuse, R29 ;  /* 0x0000001d26197220 */ /* 0x040fe20000400000 */
[C---:B------:R-:W-:Y:S01]  /*9bd0*/  FFMA R22, R41.reuse, R63, R22 ;  /* 0x0000003f29167223 */ /* 0x040fe20000000016 */
[----:B------:R1:W-:Y:S01]  /*9be0*/  STS.128 [R93+0x6010], R104 ;  /* 0x006010685d007388 */ /* 0x0003e20000000c00 */
        /* <DEDUP_REMOVED lines=39> */
[----:B------:R-:W-:Y:S02]  /*9e60*/  UIADD3 UR9, UPT, UPT, UR49, 0x60, URZ ;  /* 0x0000006031097890 */ /* 0x000fe4000fffe0ff */
[----:B------:R-:W-:Y:S01]  /*9e70*/  UIADD3 UR8, UPT, UPT, UR44, 0x6400, URZ ;  /* 0x000064002c087890 */ /* 0x000fe2000fffe0ff */
[----:B------:R-:W-:Y:S01]  /*9e80*/  UMOV UR10, UR50 ;  /* 0x00000032000a7c82 */ /* 0x000fe20008000000 */
[----:B------:R-:W-:Y:S01]  /*9e90*/  UMOV UR11, UR36 ;  /* 0x00000024000b7c82 */ /* 0x000fe20008000000 */
[----:B---3--:R-:W-:Y:S04]  /*9ea0*/  UIADD3 UR4, UP0, UPT, UR6, 0x680, URZ ;  /* 0x0000068006047890 */ /* 0x008fe8000ff1e0ff */
[----:B------:R-:W-:Y:S09]  /*9eb0*/  UIADD3.X UR5, UPT, UPT, URZ, UR7, URZ, UP0, !UPT ;  /* 0x00000007ff057290 */ /* 0x000ff200087fe4ff */
[----:B------:R3:W-:Y:S01]  /*9ec0*/  UTMASTG.3D [UR8], [UR4] ;  /* 0x00000008040073b5 */ /* 0x0007e20008010000 */
[----:B------:R0:W-:Y:S01]  /*9ed0*/  UTMACMDFLUSH ;  /* 0x00000000000079b7 */ /* 0x0001e20000000000 */
[----:B---3--:R-:W-:Y:S04]  /*9ee0*/  DEPBAR.LE SB0, 0x1 ;  /* 0x000080400000791a */ /* 0x008fe80000000000 */
.L_x_155:
[----:B------:R-:W-:Y:S05]  /*9ef0*/  BSYNC.RECONVERGENT B0 ;  /* 0x0000000000007941 */ /* 0x000fea0003800200 */
.L_x_154:
[----:B------:R-:W-:Y:S01]  /*9f00*/  BAR.SYNC.DEFER_BLOCKING 0x1, 0x80 ;  /* 0x0042000000007b1d */ /* 0x000fe20000010000 */
[----:B------:R-:W-:Y:S01]  /*9f10*/  UISETP.NE.AND UP0, UPT, UR47, -0x4, UPT ;  /* 0xfffffffc2f00788c */ /* 0x000fe2000bf05270 */
[----:B------:R-:W-:Y:S08]  /*9f20*/  IADD3 R0, PT, PT, R36, 0x1, RZ ;  /* 0x0000000124007810 */ /* 0x000ff00007ffe0ff */
[----:B------:R-:W-:Y:S05]  /*9f30*/  BRA.U !UP0, `(.L_x_156) ;  /* 0x0000000108247547 */ /* 0x000fea000b800000 */
[----:B------:R-:W-:Y:S01]  /*9f40*/  ISETP.NE.AND P0, PT, R97, RZ, PT ;  /* 0x000000ff6100720c */ /* 0x000fe20003f05270 */
[----:B------:R-:W-:Y:S01]  /*9f50*/  IMAD.U32 R2, RZ, RZ, UR46 ;  /* 0x0000002eff027e24 */ /* 0x000fe2000f8e00ff */
[----:B------:R-:W-:Y:S04]  /*9f60*/  UIADD3 UR4, UPT, UPT, UR46, 0x1, URZ ;  /* 0x000000012e047890 */ /* 0x000fe8000fffe0ff */
[----:B------:R-:W-:Y:S04]  /*9f70*/  UISETP.NE.AND UP0, UPT, UR4, 0x4, UPT ;  /* 0x000000040400788c */ /* 0x000fe8000bf05270 */
[----:B------:R-:W-:Y:S03]  /*9f80*/  USEL UR46, UR4, URZ, UP0 ;  /* 0x000000ff042e7287 */ /* 0x000fe60008000000 */
[----:B------:R-:W-:Y:S05]  /*9f90*/  @P0 LEA R2, R2, UR44, 0x3 ;  /* 0x0000002c02020c11 */ /* 0x000fea000f8e18ff */
[----:B------:R-:W-:Y:S05]  /*9fa0*/  @P0 VIADD R2, R2, 0x120 ;  /* 0x0000012002020836 */ /* 0x000fea0000000000 */
[----:B------:R-:W-:Y:S04]  /*9fb0*/  @P0 PRMT R2, R99, 0x654, R2 ;  /* 0x0000065463020816 */ /* 0x000fe80000000002 */
[----:B------:R3:W-:Y:S03]  /*9fc0*/  @P0 SYNCS.ARRIVE.TRANS64.RED.A1T0 RZ, [R2+URZ], RZ ;  /* 0x000000ff02ff09a7 */ /* 0x0007e600081004ff */
.L_x_156:
[----:B------:R-:W-:Y:S01]  /*9fd0*/  R2UR UR5, R82 ;  /* 0x00000000520572ca */ /* 0x000fe200000e0000 */
[----:B------:R-:W-:Y:S01]  /*9fe0*/  UISETP.NE.AND UP0, UPT, UR61, URZ, UPT ;  /* 0x000000ff3d00728c */ /* 0x000fe2000bf05270 */
[----:B------:R-:W-:Y:S01]  /*9ff0*/  R2UR UR4, R83 ;  /* 0x00000000530472ca */ /* 0x000fe200000e0000 */
[----:B------:R-:W-:Y:S01]  /*a000*/  UIADD3 UR47, UPT, UPT, UR47, 0x4, URZ ;  /* 0x000000042f2f7890 */ /* 0x000fe2000fffe0ff */
[----:B------:R-:W-:Y:S01]  /*a010*/  ISETP.NE.AND P0, PT, R87, 0x2, PT ;  /* 0x000000025700780c */ /* 0x000fe20003f05270 */
[----:B------:R-:W-:Y:S01]  /*a020*/  UMOV UR36, UR60 ;  /* 0x0000003c00247c82 */ /* 0x000fe20008000000 */
[----:B------:R-:W-:Y:S02]  /*a030*/  ISETP.NE.AND P1, PT, R0, 0x4, PT ;  /* 0x000000040000780c */ /* 0x000fe40003f25270 */
[----:B---3--:R-:W-:Y:S02]  /*a040*/  SEL R2, RZ, 0x1, P0 ;  /* 0x00000001ff027807 */ /* 0x008fe40000000000 */
[----:B------:R-:W-:Y:S02]  /*a050*/  SEL R3, RZ, 0x1, P1 ;  /* 0x00000001ff037807 */ /* 0x000fe40000800000 */
[----:B------:R-:W-:Y:S01]  /*a060*/  LOP3.LUT R89, R89, R2, RZ, 0x3c, !PT ;  /* 0x0000000259597212 */ /* 0x000fe200078e3cff */
[----:B------:R-:W-:Y:S01]  /*a070*/  UIADD3 UR20, UPT, UPT, UR37, UR5, URZ ;  /* 0x0000000525147290 */ /* 0x000fe2000fffe0ff */
[----:B------:R-:W-:Y:S01]  /*a080*/  LOP3.LUT R90, R90, R3, RZ, 0x3c, !PT ;  /* 0x000000035a5a7212 */ /* 0x000fe200078e3cff */
[----:B------:R-:W-:Y:S01]  /*a090*/  UIADD3 UR16, UPT, UPT, UR38, UR4, URZ ;  /* 0x0000000426107290 */ /* 0x000fe2000fffe0ff */
[----:B------:R-:W-:Y:S02]  /*a0a0*/  SEL R87, R87, RZ, P0 ;  /* 0x000000ff57577207 */ /* 0x000fe40000000000 */
[----:B------:R-:W-:Y:S01]  /*a0b0*/  SEL R36, R0, RZ, P1 ;  /* 0x000000ff00247207 */ /* 0x000fe20000800000 */
[----:B------:R-:W-:Y:S08]  /*a0c0*/  BRA.U UP0, `(.L_x_157) ;  /* 0xffffffbd00f07547 */ /* 0x000ff0000b83ffff */
[----:B------:R-:W-:-:S13]  /*a0d0*/  R2UR UR4, R84 ;  /* 0x00000000540472ca */ /* 0x000fda00000e0000 */
[----:B------:R-:W-:-:S09]  /*a0e0*/  UISETP.NE.AND UP0, UPT, UR4, URZ, UPT ;  /* 0x000000ff0400728c */ /* 0x000fd2000bf05270 */
[----:B------:R-:W-:Y:S05]  /*a0f0*/  BRA.U !UP0, `(.L_x_158) ;  /* 0x0000000108487547 */ /* 0x000fea000b800000 */
[----:B------:R-:W3:Y:S02]  /*a100*/  LDCU.64 UR4, c[0x0][0x890] ;  /* 0x00011200ff0477ac */ /* 0x000ee40008000a00 */
[----:B---3--:R-:W-:-:S04]  /*a110*/  UISETP.NE.U32.AND UP0, UPT, UR4, URZ, UPT ;  /* 0x000000ff0400728c */ /* 0x008fc8000bf05070 */
[----:B------:R-:W-:-:S09]  /*a120*/  UISETP.NE.AND.EX UP0, UPT, UR5, URZ, UPT, UP0 ;  /* 0x000000ff0500728c */ /* 0x000fd2000bf05300 */
[----:B------:R-:W-:Y:S05]  /*a130*/  BRA.U UP0, `(.L_x_159) ;  /* 0x00000001000c7547 */ /* 0x000fea000b800000 */
[----:B------:R-:W-:-:S13]  /*a140*/  FSETP.NEU.AND P0, PT, R41, RZ, PT ;  /* 0x000000ff2900720b */ /* 0x000fda0003f0d000 */
[----:B------:R-:W-:Y:S05]  /*a150*/  @!P0 EXIT ;  /* 0x000000000000894d */ /* 0x000fea0003800000 */
[----:B------:R-:W-:Y:S05]  /*a160*/  BRA `(.L_x_158) ;  /* 0x00000000002c7947 */ /* 0x000fea0003800000 */
.L_x_159:
[----:B------:R-:W-:Y:S01]  /*a170*/  ISETP.NE.AND P0, PT, R86, RZ, PT ;  /* 0x000000ff5600720c */ /* 0x000fe20003f05270 */
[----:B------:R-:W-:-:S12]  /*a180*/  BSSY.RECONVERGENT B0, `(.L_x_158) ;  /* 0x0000009000007945 */ /* 0x000fd80003800200 */
[----:B------:R-:W-:Y:S05]  /*a190*/  @P0 BRA `(.L_x_160) ;  /* 0x0000000000140947 */ /* 0x000fea0003800000 */
[----:B------:R-:W3:Y:S02]  /*a1a0*/  LDCU.64 UR4, c[0x0][0x888] ;  /* 0x00011100ff0477ac */ /* 0x000ee40008000a00 */
[----:B---3--:R-:W-:-:S04]  /*a1b0*/  ISETP.NE.U32.AND P0, PT, RZ, UR4, PT ;  /* 0x00000004ff007c0c */ /* 0x008fc8000bf05070 */
[----:B------:R-:W-:-:S13]  /*a1c0*/  ISETP.NE.AND.EX P0, PT, RZ, UR5, PT, P0 ;  /* 0x00000005ff007c0c */ /* 0x000fda000bf05300 */
[----:B------:R-:W-:Y:S05]  /*a1d0*/  @!P0 EXIT ;  /* 0x000000000000894d */ /* 0x000fea0003800000 */
[----:B------:R-:W-:Y:S05]  /*a1e0*/  BRA `(.L_x_161) ;  /* 0x0000000000087947 */ /* 0x000fea0003800000 */
.L_x_160:
[----:B------:R-:W-:-:S13]  /*a1f0*/  FSETP.NEU.AND P0, PT, R41, RZ, PT ;  /* 0x000000ff2900720b */ /* 0x000fda0003f0d000 */
[----:B------:R-:W-:Y:S05]  /*a200*/  @!P0 EXIT ;  /* 0x000000000000894d */ /* 0x000fea0003800000 */
.L_x_161:
[----:B------:R-:W-:Y:S05]  /*a210*/  BSYNC.RECONVERGENT B0 ;  /* 0x0000000000007941 */ /* 0x000fea0003800200 */
.L_x_158:
[----:B------:R-:W3:Y:S01]  /*a220*/  S2UR UR5, SR_CgaCtaId ;  /* 0x00000000000579c3 */ /* 0x000ee20000008800 */
[----:B------:R-:W-:Y:S01]  /*a230*/  ULEA UR4, UR46, UR44, 0x3 ;  /* 0x0000002c2e047291 */ /* 0x000fe2000f8e18ff */
[----:B------:R-:W-:-:S04]  /*a240*/  DEPBAR.LE SB0, 0x0 ;  /* 0x000080000000791a */ /* 0x000fc80000000000 */
[----:B------:R-:W-:-:S04]  /*a250*/  UIADD3 UR4, UPT, UPT, UR4, 0x120, URZ ;  /* 0x0000012004047890 */ /* 0x000fc8000fffe0ff */
[----:B---3--:R-:W-:-:S09]  /*a260*/  UPRMT UR4, UR5, 0x654, UR4 ;  /* 0x0000065405047896 */ /* 0x008fd20008000004 */
[----:B------:R-:W-:Y:S01]  /*a270*/  SYNCS.ARRIVE.TRANS64.RED.A1T0 RZ, [UR4], RZ ;  /* 0x000000ffffff79a7 */ /* 0x000fe20008100404 */
[----:B------:R-:W-:Y:S05]  /*a280*/  EXIT ;  /* 0x000000000000794d */ /* 0x000fea0003800000 */
.L_x_25:
[----:B-1----:R1:W2:Y:S02]  /*a290*/  SYNCS.PHASECHK.TRANS64.TRYWAIT P0, [R0+URZ+0x1c0], R3 ;  /* 0x0001c003000075a7 */ /* 0x0022a400080011ff */
[----:B--2---:R-:W-:Y:S05]  /*a2a0*/  @!P0 NANOSLEEP.SYNCS 0x989680 ;  /* 0x009896800000895d */ /* 0x004fea0003900000 */
[----:B------:R-:W2:Y:S02]  /*a2b0*/  @!P0 SYNCS.PHASECHK.TRANS64 P0, [R0+URZ+0x1c0], R3 ;  /* 0x0001c003000085a7 */ /* 0x000ea400080010ff */
[----:B--2---:R-:W-:Y:S05]  /*a2c0*/  @!P0 BRA `(.L_x_25) ;  /* 0xfffffffc00f08947 */ /* 0x004fea000383ffff */
[----:B------:R-:W-:Y:S05]  /*a2d0*/  BRA `(.L_x_162) ;  /* 0xffffff7800747947 */ /* 0x000fea000383ffff */
.L_x_28:
[----:B-1----:R-:W-:-:S07]  /*a2e0*/  MOV R0, UR33 ;  /* 0x0000002100007c02 */ /* 0x002fce0008000f00 */
.L_x_163:
[----:B-1----:R1:W2:Y:S02]  /*a2f0*/  SYNCS.PHASECHK.TRANS64.TRYWAIT P0, [R0+URZ+0x80], R3 ;  /* 0x00008003000075a7 */ /* 0x0022a400080011ff */
[----:B--2---:R-:W-:Y:S05]  /*a300*/  @!P0 NANOSLEEP.SYNCS 0x989680 ;  /* 0x009896800000895d */ /* 0x004fea0003900000 */
[----:B------:R-:W2:Y:S02]  /*a310*/  @!P0 SYNCS.PHASECHK.TRANS64 P0, [R0+URZ+0x80], R3 ;  /* 0x00008003000085a7 */ /* 0x000ea400080010ff */
[----:B--2---:R-:W-:Y:S05]  /*a320*/  @!P0 BRA `(.L_x_163) ;  /* 0xfffffffc00f08947 */ /* 0x004fea000383ffff */
[----:B------:R-:W-:Y:S05]  /*a330*/  BRA `(.L_x_27) ;  /* 0xffffff7800c47947 */ /* 0x000fea000383ffff */
.L_x_35:
[----:B-1----:R-:W-:-:S07]  /*a340*/  MOV R0, UR17 ;  /* 0x0000001100007c02 */ /* 0x002fce0008000f00 */
.L_x_164:
[----:B-1----:R1:W2:Y:S02]  /*a350*/  SYNCS.PHASECHK.TRANS64.TRYWAIT P0, [R0+URZ+0x80], R3 ;  /* 0x00008003000075a7 */ /* 0x0022a400080011ff */
[----:B--2---:R-:W-:Y:S05]  /*a360*/  @!P0 NANOSLEEP.SYNCS 0x989680 ;  /* 0x009896800000895d */ /* 0x004fea0003900000 */
[----:B------:R-:W2:Y:S02]  /*a370*/  @!P0 SYNCS.PHASECHK.TRANS64 P0, [R0+URZ+0x80], R3 ;  /* 0x00008003000085a7 */ /* 0x000ea400080010ff */
[----:B--2---:R-:W-:Y:S05]  /*a380*/  @!P0 BRA `(.L_x_164) ;  /* 0xfffffffc00f08947 */ /* 0x004fea000383ffff */
[----:B------:R-:W-:Y:S05]  /*a390*/  BRA `(.L_x_34) ;  /* 0xffffff7c00887947 */ /* 0x000fea000383ffff */
.L_x_40:
[----:B-1----:R1:W2:Y:S02]  /*a3a0*/  SYNCS.PHASECHK.TRANS64.TRYWAIT P0, [R3+URZ+0x150], R0 ;  /* 0x00015000030075a7 */ /* 0x0022a400080011ff */
[----:B--2---:R-:W-:Y:S05]  /*a3b0*/  @!P0 NANOSLEEP.SYNCS 0x989680 ;  /* 0x009896800000895d */ /* 0x004fea0003900000 */
[----:B------:R-:W2:Y:S02]  /*a3c0*/  @!P0 SYNCS.PHASECHK.TRANS64 P0, [R3+URZ+0x150], R0 ;  /* 0x00015000030085a7 */ /* 0x000ea400080010ff */
[----:B--2---:R-:W-:Y:S05]  /*a3d0*/  @!P0 BRA `(.L_x_40) ;  /* 0xfffffffc00f08947 */ /* 0x004fea000383ffff */
[----:B------:R-:W-:Y:S05]  /*a3e0*/  BRA `(.L_x_165) ;  /* 0xffffff80002c7947 */ /* 0x000fea000383ffff */
.L_x_44:
[----:B-1----:R-:W-:-:S07]  /*a3f0*/  MOV R0, UR4 ;  /* 0x0000000400007c02 */ /* 0x002fce0008000f00 */
.L_x_166:
[----:B-1----:R1:W2:Y:S02]  /*a400*/  SYNCS.PHASECHK.TRANS64.TRYWAIT P0, [R0+URZ], R3 ;  /* 0x00000003000075a7 */ /* 0x0022a400080011ff */
[----:B--2---:R-:W-:Y:S05]  /*a410*/  @!P0 NANOSLEEP.SYNCS 0x989680 ;  /* 0x009896800000895d */ /* 0x004fea0003900000 */
[----:B------:R-:W2:Y:S02]  /*a420*/  @!P0 SYNCS.PHASECHK.TRANS64 P0, [R0+URZ], R3 ;  /* 0x00000003000085a7 */ /* 0x000ea400080010ff */
[----:B--2---:R-:W-:Y:S05]  /*a430*/  @!P0 BRA `(.L_x_166) ;  /* 0xfffffffc00f08947 */ /* 0x004fea000383ffff */
[----:B------:R-:W-:Y:S05]  /*a440*/  BRA `(.L_x_167) ;  /* 0xffffff8400d87947 */ /* 0x000fea000383ffff */
.L_x_45:
[----:B------:R-:W-:-:S07]  /*a450*/  MOV R0, UR5 ;  /* 0x0000000500007c02 */ /* 0x000fce0008000f00 */
.L_x_168:
[----:B-1----:R1:W2:Y:S02]  /*a460*/  SYNCS.PHASECHK.TRANS64.TRYWAIT P0, [R0+URZ], R3 ;  /* 0x00000003000075a7 */ /* 0x0022a400080011ff */
[----:B--2---:R-:W-:Y:S05]  /*a470*/  @!P0 NANOSLEEP.SYNCS 0x989680 ;  /* 0x009896800000895d */ /* 0x004fea0003900000 */
[----:B------:R-:W2:Y:S02]  /*a480*/  @!P0 SYNCS.PHASECHK.TRANS64 P0, [R0+URZ], R3 ;  /* 0x00000003000085a7 */ /* 0x000ea400080010ff */
[----:B--2---:R-:W-:Y:S05]  /*a490*/  @!P0 BRA `(.L_x_168) ;  /* 0xfffffffc00f08947 */ /* 0x004fea000383ffff */
[----:B------:R-:W-:Y:S05]  /*a4a0*/  BRA `(.L_x_169) ;  /* 0xffffff8400e47947 */ /* 0x000fea000383ffff */
.L_x_46:
[----:B------:R-:W-:-:S07]  /*a4b0*/  MOV R0, UR5 ;  /* 0x0000000500007c02 */ /* 0x000fce0008000f00 */
.L_x_170:
[----:B-1----:R1:W2:Y:S02]  /*a4c0*/  SYNCS.PHASECHK.TRANS64.TRYWAIT P0, [R0+URZ], R3 ;  /* 0x00000003000075a7 */ /* 0x0022a400080011ff */
[----:B--2---:R-:W-:Y:S05]  /*a4d0*/  @!P0 NANOSLEEP.SYNCS 0x989680 ;  /* 0x009896800000895d */ /* 0x004fea0003900000 */
[----:B------:R-:W2:Y:S02]  /*a4e0*/  @!P0 SYNCS.PHASECHK.TRANS64 P0, [R0+URZ], R3 ;  /* 0x00000003000085a7 */ /* 0x000ea400080010ff */
[----:B--2---:R-:W-:Y:S05]  /*a4f0*/  @!P0 BRA `(.L_x_170) ;  /* 0xfffffffc00f08947 */ /* 0x004fea000383ffff */
[----:B------:R-:W-:Y:S05]  /*a500*/  BRA `(.L_x_171) ;  /* 0xffffff8400f07947 */ /* 0x000fea000383ffff */
.L_x_47:
[----:B------:R-:W-:-:S07]  /*a510*/  MOV R0, UR5 ;  /* 0x0000000500007c02 */ /* 0x000fce0008000f00 */
.L_x_172:
[----:B-1----:R1:W2:Y:S02]  /*a520*/  SYNCS.PHASECHK.TRANS64.TRYWAIT P0, [R0+URZ], R3 ;  /* 0x00000003000075a7 */ /* 0x0022a400080011ff */
[----:B--2---:R-:W-:Y:S05]  /*a530*/  @!P0 NANOSLEEP.SYNCS 0x989680 ;  /* 0x009896800000895d */ /* 0x004fea0003900000 */
[----:B------:R-:W2:Y:S02]  /*a540*/  @!P0 SYNCS.PHASECHK.TRANS64 P0, [R0+URZ], R3 ;  /* 0x00000003000085a7 */ /* 0x000ea400080010ff */
[----:B--2---:R-:W-:Y:S05]  /*a550*/  @!P0 BRA `(.L_x_172) ;  /* 0xfffffffc00f08947 */ /* 0x004fea000383ffff */
[----:B------:R-:W-:Y:S05]  /*a560*/  BRA `(.L_x_173) ;  /* 0xffffff8400fc7947 */ /* 0x000fea000383ffff */
.L_x_48:
[----:B------:R-:W-:-:S07]  /*a570*/  MOV R0, UR5 ;  /* 0x0000000500007c02 */ /* 0x000fce0008000f00 */
.L_x_174:
[----:B-1----:R1:W2:Y:S02]  /*a580*/  SYNCS.PHASECHK.TRANS64.TRYWAIT P0, [R0+URZ], R3 ;  /* 0x00000003000075a7 */ /* 0x0022a400080011ff */
[----:B--2---:R-:W-:Y:S05]  /*a590*/  @!P0 NANOSLEEP.SYNCS 0x989680 ;  /* 0x009896800000895d */ /* 0x004fea0003900000 */
[----:B------:R-:W2:Y:S02]  /*a5a0*/  @!P0 SYNCS.PHASECHK.TRANS64 P0, [R0+URZ], R3 ;  /* 0x00000003000085a7 */ /* 0x000ea400080010ff */
[----:B--2---:R-:W-:Y:S05]  /*a5b0*/  @!P0 BRA `(.L_x_174) ;  /* 0xfffffffc00f08947 */ /* 0x004fea000383ffff */
[----:B------:R-:W-:Y:S05]  /*a5c0*/  BRA `(.L_x_175) ;  /* 0xffffff8800087947 */ /* 0x000fea000383ffff */
.L_x_49:
[----:B------:R-:W-:-:S07]  /*a5d0*/  MOV R0, UR5 ;  /* 0x0000000500007c02 */ /* 0x000fce0008000f00 */
.L_x_176:
[----:B-1----:R1:W2:Y:S02]  /*a5e0*/  SYNCS.PHASECHK.TRANS64.TRYWAIT P0, [R0+URZ], R3 ;  /* 0x00000003000075a7 */ /* 0x0022a400080011ff */
[----:B--2---:R-:W-:Y:S05]  /*a5f0*/  @!P0 NANOSLEEP.SYNCS 0x989680 ;  /* 0x009896800000895d */ /* 0x004fea0003900000 */
[----:B------:R-:W2:Y:S02]  /*a600*/  @!P0 SYNCS.PHASECHK.TRANS64 P0, [R0+URZ], R3 ;  /* 0x00000003000085a7 */ /* 0x000ea400080010ff */
[----:B--2---:R-:W-:Y:S05]  /*a610*/  @!P0 BRA `(.L_x_176) ;  /* 0xfffffffc00f08947 */ /* 0x004fea000383ffff */
[----:B------:R-:W-:Y:S05]  /*a620*/  BRA `(.L_x_177) ;  /* 0xffffff8800147947 */ /* 0x000fea000383ffff */
.L_x_50:
[----:B------:R-:W-:-:S07]  /*a630*/  MOV R0, UR5 ;  /* 0x0000000500007c02 */ /* 0x000fce0008000f00 */
.L_x_178:
[----:B-1----:R1:W2:Y:S02]  /*a640*/  SYNCS.PHASECHK.TRANS64.TRYWAIT P0, [R0+URZ], R3 ;  /* 0x00000003000075a7 */ /* 0x0022a400080011ff */
[----:B--2---:R-:W-:Y:S05]  /*a650*/  @!P0 NANOSLEEP.SYNCS 0x989680 ;  /* 0x009896800000895d */ /* 0x004fea0003900000 */
[----:B------:R-:W2:Y:S02]  /*a660*/  @!P0 SYNCS.PHASECHK.TRANS64 P0, [R0+URZ], R3 ;  /* 0x00000003000085a7 */ /* 0x000ea400080010ff */
[----:B--2---:R-:W-:Y:S05]  /*a670*/  @!P0 BRA `(.L_x_178) ;  /* 0xfffffffc00f08947 */ /* 0x004fea000383ffff */
[----:B------:R-:W-:Y:S05]  /*a680*/  BRA `(.L_x_179) ;  /* 0xffffff8800207947 */ /* 0x000fea000383ffff */
.L_x_51:
[----:B------:R-:W-:-:S07]  /*a690*/  MOV R0, UR5 ;  /* 0x0000000500007c02 */ /* 0x000fce0008000f00 */
.L_x_180:
[----:B-1----:R1:W2:Y:S02]  /*a6a0*/  SYNCS.PHASECHK.TRANS64.TRYWAIT P0, [R0+URZ], R3 ;  /* 0x00000003000075a7 */ /* 0x0022a400080011ff */
[----:B--2---:R-:W-:Y:S05]  /*a6b0*/  @!P0 NANOSLEEP.SYNCS 0x989680 ;  /* 0x009896800000895d */ /* 0x004fea0003900000 */
[----:B------:R-:W2:Y:S02]  /*a6c0*/  @!P0 SYNCS.PHASECHK.TRANS64 P0, [R0+URZ], R3 ;  /* 0x00000003000085a7 */ /* 0x000ea400080010ff */
[----:B--2---:R-:W-:Y:S05]  /*a6d0*/  @!P0 BRA `(.L_x_180) ;  /* 0xfffffffc00f08947 */ /* 0x004fea000383ffff */
[----:B------:R-:W-:Y:S05]  /*a6e0*/  BRA `(.L_x_181) ;  /* 0xffffff88002c7947 */ /* 0x000fea000383ffff */
.L_x_52:
[----:B------:R-:W-:-:S07]  /*a6f0*/  MOV R0, UR5 ;  /* 0x0000000500007c02 */ /* 0x000fce0008000f00 */
.L_x_182:
[----:B-1----:R1:W2:Y:S02]  /*a700*/  SYNCS.PHASECHK.TRANS64.TRYWAIT P0, [R0+URZ], R3 ;  /* 0x00000003000075a7 */ /* 0x0022a400080011ff */
[----:B--2---:R-:W-:Y:S05]  /*a710*/  @!P0 NANOSLEEP.SYNCS 0x989680 ;  /* 0x009896800000895d */ /* 0x004fea0003900000 */
[----:B------:R-:W2:Y:S02]  /*a720*/  @!P0 SYNCS.PHASECHK.TRANS64 P0, [R0+URZ], R3 ;  /* 0x00000003000085a7 */ /* 0x000ea400080010ff */
[----:B--2---:R-:W-:Y:S05]  /*a730*/  @!P0 BRA `(.L_x_182) ;  /* 0xfffffffc00f08947 */ /* 0x004fea000383ffff */
[----:B------:R-:W-:Y:S05]  /*a740*/  BRA `(.L_x_183) ;  /* 0xffffff8800387947 */ /* 0x000fea000383ffff */
.L_x_53:
[----:B------:R-:W-:-:S07]  /*a750*/  MOV R0, UR5 ;  /* 0x0000000500007c02 */ /* 0x000fce0008000f00 */
.L_x_184:
[----:B-1----:R1:W2:Y:S02]  /*a760*/  SYNCS.PHASECHK.TRANS64.TRYWAIT P0, [R0+URZ], R3 ;  /* 0x00000003000075a7 */ /* 0x0022a400080011ff */
[----:B--2---:R-:W-:Y:S05]  /*a770*/  @!P0 NANOSLEEP.SYNCS 0x989680 ;  /* 0x009896800000895d */ /* 0x004fea0003900000 */
[----:B------:R-:W2:Y:S02]  /*a780*/  @!P0 SYNCS.PHASECHK.TRANS64 P0, [R0+URZ], R3 ;  /* 0x00000003000085a7 */ /* 0x000ea400080010ff */
[----:B--2---:R-:W-:Y:S05]  /*a790*/  @!P0 BRA `(.L_x_184) ;  /* 0xfffffffc00f08947 */ /* 0x004fea000383ffff */
[----:B------:R-:W-:Y:S05]  /*a7a0*/  BRA `(.L_x_185) ;  /* 0xffffff8800447947 */ /* 0x000fea000383ffff */
.L_x_54:
[----:B------:R-:W-:-:S07]  /*a7b0*/  MOV R0, UR5 ;  /* 0x0000000500007c02 */ /* 0x000fce0008000f00 */
.L_x_186:
[----:B-1----:R1:W2:Y:S02]  /*a7c0*/  SYNCS.PHASECHK.TRANS64.TRYWAIT P0, [R0+URZ], R3 ;  /* 0x00000003000075a7 */ /* 0x0022a400080011ff */
[----:B--2---:R-:W-:Y:S05]  /*a7d0*/  @!P0 NANOSLEEP.SYNCS 0x989680 ;  /* 0x009896800000895d */ /* 0x004fea0003900000 */
[----:B------:R-:W2:Y:S02]  /*a7e0*/  @!P0 SYNCS.PHASECHK.TRANS64 P0, [R0+URZ], R3 ;  /* 0x00000003000085a7 */ /* 0x000ea400080010ff */
[----:B--2---:R-:W-:Y:S05]  /*a7f0*/  @!P0 BRA `(.L_x_186) ;  /* 0xfffffffc00f08947 */ /* 0x004fea000383ffff */
[----:B------:R-:W-:Y:S05]  /*a800*/  BRA `(.L_x_187) ;  /* 0xffffff8800507947 */ /* 0x000fea000383ffff */
.L_x_55:
[----:B------:R-:W-:-:S07]  /*a810*/  MOV R0, UR5 ;  /* 0x0000000500007c02 */ /* 0x000fce0008000f00 */
.L_x_188:
[----:B-1----:R1:W2:Y:S02]  /*a820*/  SYNCS.PHASECHK.TRANS64.TRYWAIT P0, [R0+URZ], R3 ;  /* 0x00000003000075a7 */ /* 0x0022a400080011ff */
[----:B--2---:R-:W-:Y:S05]  /*a830*/  @!P0 NANOSLEEP.SYNCS 0x989680 ;  /* 0x009896800000895d */ /* 0x004fea0003900000 */
[----:B------:R-:W2:Y:S02]  /*a840*/  @!P0 SYNCS.PHASECHK.TRANS64 P0, [R0+URZ], R3 ;  /* 0x00000003000085a7 */ /* 0x000ea400080010ff */
[----:B--2---:R-:W-:Y:S05]  /*a850*/  @!P0 BRA `(.L_x_188) ;  /* 0xfffffffc00f08947 */ /* 0x004fea000383ffff */
[----:B------:R-:W-:Y:S05]  /*a860*/  BRA `(.L_x_189) ;  /* 0xffffff88005c7947 */ /* 0x000fea000383ffff */
.L_x_56:
[----:B------:R-:W-:-:S07]  /*a870*/  MOV R0, UR5 ;  /* 0x0000000500007c02 */ /* 0x000fce0008000f00 */
.L_x_190:
[----:B-1----:R1:W2:Y:S02]  /*a880*/  SYNCS.PHASECHK.TRANS64.TRYWAIT P0, [R0+URZ], R3 ;  /* 0x00000003000075a7 */ /* 0x0022a400080011ff */
[----:B--2---:R-:W-:Y:S05]  /*a890*/  @!P0 NANOSLEEP.SYNCS 0x989680 ;  /* 0x009896800000895d */ /* 0x004fea0003900000 */
[----:B------:R-:W2:Y:S02]  /*a8a0*/  @!P0 SYNCS.PHASECHK.TRANS64 P0, [R0+URZ], R3 ;  /* 0x00000003000085a7 */ /* 0x000ea400080010ff */
[----:B--2---:R-:W-:Y:S05]  /*a8b0*/  @!P0 BRA `(.L_x_190) ;  /* 0xfffffffc00f08947 */ /* 0x004fea000383ffff */
[----:B------:R-:W-:Y:S05]  /*a8c0*/  BRA `(.L_x_191) ;  /* 0xffffff8800687947 */ /* 0x000fea000383ffff */
.L_x_57:
[----:B------:R-:W-:-:S07]  /*a8d0*/  MOV R0, UR5 ;  /* 0x0000000500007c02 */ /* 0x000fce0008000f00 */
.L_x_192:
[----:B-1----:R1:W2:Y:S02]  /*a8e0*/  SYNCS.PHASECHK.TRANS64.TRYWAIT P0, [R0+URZ], R3 ;  /* 0x00000003000075a7 */ /* 0x0022a400080011ff */
[----:B--2---:R-:W-:Y:S05]  /*a8f0*/  @!P0 NANOSLEEP.SYNCS 0x989680 ;  /* 0x009896800000895d */ /* 0x004fea0003900000 */
[----:B------:R-:W2:Y:S02]  /*a900*/  @!P0 SYNCS.PHASECHK.TRANS64 P0, [R0+URZ], R3 ;  /* 0x00000003000085a7 */ /* 0x000ea400080010ff */
[----:B--2---:R-:W-:Y:S05]  /*a910*/  @!P0 BRA `(.L_x_192) ;  /* 0xfffffffc00f08947 */ /* 0x004fea000383ffff */
[----:B------:R-:W-:Y:S05]  /*a920*/  BRA `(.L_x_193) ;  /* 0xffffff8800747947 */ /* 0x000fea000383ffff */
.L_x_58:
[----:B------:R-:W-:-:S07]  /*a930*/  MOV R0, UR5 ;  /* 0x0000000500007c02 */ /* 0x000fce0008000f00 */
.L_x_194:
[----:B-1----:R1:W2:Y:S02]  /*a940*/  SYNCS.PHASECHK.TRANS64.TRYWAIT P0, [R0+URZ], R3 ;  /* 0x00000003000075a7 */ /* 0x0022a400080011ff */
[----:B--2---:R-:W-:Y:S05]  /*a950*/  @!P0 NANOSLEEP.SYNCS 0x989680 ;  /* 0x009896800000895d */ /* 0x004fea0003900000 */
[----:B------:R-:W2:Y:S02]  /*a960*/  @!P0 SYNCS.PHASECHK.TRANS64 P0, [R0+URZ], R3 ;  /* 0x00000003000085a7 */ /* 0x000ea400080010ff */
[----:B--2---:R-:W-:Y:S05]  /*a970*/  @!P0 BRA `(.L_x_194) ;  /* 0xfffffffc00f08947 */ /* 0x004fea000383ffff */
[----:B------:R-:W-:Y:S05]  /*a980*/  BRA `(.L_x_195) ;  /* 0xffffff8800807947 */ /* 0x000fea000383ffff */
.L_x_61:
[----:B-1----:R1:W2:Y:S02]  /*a990*/  SYNCS.PHASECHK.TRANS64.TRYWAIT P0, [R0+URZ+0x1b0], R5 ;  /* 0x0001b005000075a7 */ /* 0x0022a400080011ff */
[----:B--2---:R-:W-:Y:S05]  /*a9a0*/  @!P0 NANOSLEEP.SYNCS 0x989680 ;  /* 0x009896800000895d */ /* 0x004fea0003900000 */
[----:B------:R-:W2:Y:S02]  /*a9b0*/  @!P0 SYNCS.PHASECHK.TRANS64 P0, [R0+URZ+0x1b0], R5 ;  /* 0x0001b005000085a7 */ /* 0x000ea400080010ff */
[----:B--2---:R-:W-:Y:S05]  /*a9c0*/  @!P0 BRA `(.L_x_61) ;  /* 0xfffffffc00f08947 */ /* 0x004fea000383ffff */
[----:B------:R-:W-:Y:S05]  /*a9d0*/  BRA `(.L_x_196) ;  /* 0xffffff8800e47947 */ /* 0x000fea000383ffff */
.L_x_62:
[----:B------:R-:W-:-:S07]  /*a9e0*/  MOV R0, UR4 ;  /* 0x0000000400007c02 */ /* 0x000fce0008000f00 */
.L_x_197:
[----:B-1----:R1:W2:Y:S02]  /*a9f0*/  SYNCS.PHASECHK.TRANS64.TRYWAIT P0, [R0+URZ+0x160], R7 ;  /* 0x00016007000075a7 */ /* 0x0022a400080011ff */
[----:B--2---:R-:W-:Y:S05]  /*aa00*/  @!P0 NANOSLEEP.SYNCS 0x989680 ;  /* 0x009896800000895d */ /* 0x004fea0003900000 */
[----:B------:R-:W2:Y:S02]  /*aa10*/  @!P0 SYNCS.PHASECHK.TRANS64 P0, [R0+URZ+0x160], R7 ;  /* 0x00016007000085a7 */ /* 0x000ea400080010ff */
[----:B--2---:R-:W-:Y:S05]  /*aa20*/  @!P0 BRA `(.L_x_197) ;  /* 0xfffffffc00f08947 */ /* 0x004fea000383ffff */
[----:B------:R-:W-:Y:S05]  /*aa30*/  BRA `(.L_x_198) ;  /* 0xffffff8800f47947 */ /* 0x000fea000383ffff */
.L_x_63:
[----:B-1----:R1:W2:Y:S02]  /*aa40*/  SYNCS.PHASECHK.TRANS64.TRYWAIT P1, [R0+URZ+0x150], R5 ;  /* 0x00015005000075a7 */ /* 0x0022a400080211ff */
[----:B--2---:R-:W-:Y:S05]  /*aa50*/  @!P1 NANOSLEEP.SYNCS 0x989680 ;  /* 0x009896800000995d */ /* 0x004fea0003900000 */
[----:B------:R-:W2:Y:S02]  /*aa60*/  @!P1 SYNCS.PHASECHK.TRANS64 P1, [R0+URZ+0x150], R5 ;  /* 0x00015005000095a7 */ /* 0x000ea400080210ff */
[----:B--2---:R-:W-:Y:S05]  /*aa70*/  @!P1 BRA `(.L_x_63) ;  /* 0xfffffffc00f09947 */ /* 0x004fea000383ffff */
[----:B------:R-:W-:Y:S05]  /*aa80*/  BRA `(.L_x_199) ;  /* 0xffffff8c00247947 */ /* 0x000fea000383ffff */
.L_x_66:
[----:B------:R-:W-:-:S07]  /*aa90*/  MOV R0, UR4 ;  /* 0x0000000400007c02 */ /* 0x000fce0008000f00 */
.L_x_200:
[----:B-1----:R1:W2:Y:S02]  /*aaa0*/  SYNCS.PHASECHK.TRANS64.TRYWAIT P0, [R0+URZ+0x160], R3 ;  /* 0x00016003000075a7 */ /* 0x0022a400080011ff */
[----:B--2---:R-:W-:Y:S05]  /*aab0*/  @!P0 NANOSLEEP.SYNCS 0x989680 ;  /* 0x009896800000895d */ /* 0x004fea0003900000 */
[----:B------:R-:W2:Y:S02]  /*aac0*/  @!P0 SYNCS.PHASECHK.TRANS64 P0, [R0+URZ+0x160], R3 ;  /* 0x00016003000085a7 */ /* 0x000ea400080010ff */
[----:B--2---:R-:W-:Y:S05]  /*aad0*/  @!P0 BRA `(.L_x_200) ;  /* 0xfffffffc00f08947 */ /* 0x004fea000383ffff */
[----:B------:R-:W-:Y:S05]  /*aae0*/  BRA `(.L_x_65) ;  /* 0xffffff8c00787947 */ /* 0x000fea000383ffff */
.L_x_75:
[----:B-1----:R-:W-:-:S04]  /*aaf0*/  MOV R5, UR5 ;  /* 0x0000000500057c02 */ /* 0x002fc80008000f00 */
[----:B------:R1:W2:Y:S03]  /*ab00*/  SYNCS.PHASECHK.TRANS64.TRYWAIT P0, [R5+URZ+0x8], R6 ;  /* 0x00000806050075a7 */ /* 0x0002a600080011ff */
[----:B--2---:R-:W-:Y:S05]  /*ab10*/  @!P0 NANOSLEEP.SYNCS 0x989680 ;  /* 0x009896800000895d */ /* 0x004fea0003900000 */
[----:B------:R-:W2:Y:S02]  /*ab20*/  @!P0 SYNCS.PHASECHK.TRANS64 P0, [R5+URZ+0x8], R6 ;  /* 0x00000806050085a7 */ /* 0x000ea400080010ff */
[----:B--2---:R-:W-:Y:S05]  /*ab30*/  @!P0 BRA `(.L_x_75) ;  /* 0xfffffffc00ec8947 */ /* 0x004fea000383ffff */
[----:B------:R-:W-:Y:S05]  /*ab40*/  BRA `(.L_x_74) ;  /* 0xffffff9000307947 */ /* 0x000fea000383ffff */
.L_x_77:
[----:B------:R-:W-:Y:S01]  /*ab50*/  BSSY B0, `(.L_x_201) ;  /* 0x0000006000007945 */ /* 0x000fe20003800000 */
[----:B------:R-:W-:-:S07]  /*ab60*/  MOV R15, 0xffffffff ;  /* 0xffffffff000f7802 */ /* 0x000fce0000000f00 */
[----:B-1---5:R-:W-:Y:S05]  /*ab70*/  WARPSYNC.COLLECTIVE R15, `(.L_x_202) ;  /* 0x000000000f0c7348 */ /* 0x022fea0003c00000 */
[----:B------:R-:W-:Y:S02]  /*ab80*/  ELECT P6, UR79, PT ;  /* 0x00000000004f782f */ /* 0x000fe400038c0000 */
[----:B------:R-:W-:Y:S01]  /*ab90*/  MOV R14, UR79 ;  /* 0x0000004f000e7c02 */ /* 0x000fe20008000f00 */
[----:B-1---5:R-:W-:Y:S10]  /*aba0*/  ENDCOLLECTIVE ;  /* 0x000000000000791b */ /* 0x022ff40003800000 */
.L_x_202:
[----:B------:R-:W-:Y:S05]  /*abb0*/  BSYNC B0 ;  /* 0x0000000000007941 */ /* 0x000fea0003800000 */
.L_x_201:
[----:B------:R-:W-:Y:S01]  /*abc0*/  PLOP3.LUT P0, PT, P6, PT, PT, 0x80, 0x8 ;  /* 0x000000000008781c */ /* 0x000fe2000370f070 */
[----:B------:R-:W-:-:S12]  /*abd0*/  BRA `(.L_x_203) ;  /* 0xffffff90005c7947 */ /* 0x000fd8000383ffff */
.L_x_79:
[----:B-1----:R-:W-:-:S04]  /*abe0*/  MOV R3, UR5 ;  /* 0x0000000500037c02 */ /* 0x002fc80008000f00 */
[----:B------:R1:W2:Y:S03]  /*abf0*/  SYNCS.PHASECHK.TRANS64.TRYWAIT P0, [R3+URZ+0x8], R4 ;  /* 0x00000804030075a7 */ /* 0x0002a600080011ff */
[----:B--2---:R-:W-:Y:S05]  /*ac00*/  @!P0 NANOSLEEP.SYNCS 0x989680 ;  /* 0x009896800000895d */ /* 0x004fea0003900000 */
[----:B------:R-:W2:Y:S02]  /*ac10*/  @!P0 SYNCS.PHASECHK.TRANS64 P0, [R3+URZ+0x8], R4 ;  /* 0x00000804030085a7 */ /* 0x000ea400080010ff */
[----:B--2---:R-:W-:Y:S05]  /*ac20*/  @!P0 BRA `(.L_x_79) ;  /* 0xfffffffc00ec8947 */ /* 0x004fea000383ffff */
[----:B------:R-:W-:Y:S05]  /*ac30*/  BRA `(.L_x_78) ;  /* 0xffffff9000607947 */ /* 0x000fea000383ffff */
.L_x_80:
[----:B-1----:R1:W2:Y:S02]  /*ac40*/  SYNCS.PHASECHK.TRANS64.TRYWAIT P0, [R0+URZ+0x150], R5 ;  /* 0x00015005000075a7 */ /* 0x0022a400080011ff */
[----:B--2---:R-:W-:Y:S05]  /*ac50*/  @!P0 NANOSLEEP.SYNCS 0x989680 ;  /* 0x009896800000895d */ /* 0x004fea0003900000 */
[----:B------:R-:W2:Y:S02]  /*ac60*/  @!P0 SYNCS.PHASECHK.TRANS64 P0, [R0+URZ+0x150], R5 ;  /* 0x00015005000085a7 */ /* 0x000ea400080010ff */
[----:B--2---:R-:W-:Y:S05]  /*ac70*/  @!P0 BRA `(.L_x_80) ;  /* 0xfffffffc00f08947 */ /* 0x004fea000383ffff */
[----:B------:R-:W-:Y:S05]  /*ac80*/  BRA `(.L_x_204) ;  /* 0xffffff94003c7947 */ /* 0x000fea000383ffff */
.L_x_82:
[----:B------:R-:W-:-:S07]  /*ac90*/  MOV R0, UR23 ;  /* 0x0000001700007c02 */ /* 0x000fce0008000f00 */
.L_x_205:
[----:B-1----:R1:W2:Y:S02]  /*aca0*/  SYNCS.PHASECHK.TRANS64.TRYWAIT P0, [R0+URZ+0x190], R5 ;  /* 0x00019005000075a7 */ /* 0x0022a400080011ff */
[----:B--2---:R-:W-:Y:S05]  /*acb0*/  @!P0 NANOSLEEP.SYNCS 0x989680 ;  /* 0x009896800000895d */ /* 0x004fea0003900000 */
[----:B------:R-:W2:Y:S02]  /*acc0*/  @!P0 SYNCS.PHASECHK.TRANS64 P0, [R0+URZ+0x190], R5 ;  /* 0x00019005000085a7 */ /* 0x000ea400080010ff */
[----:B--2---:R-:W-:Y:S05]  /*acd0*/  @!P0 BRA `(.L_x_205) ;  /* 0xfffffffc00f08947 */ /* 0x004fea000383ffff */
[----:B------:R-:W-:Y:S05]  /*ace0*/  BRA `(.L_x_206) ;  /* 0xffffff9400887947 */ /* 0x000fea000383ffff */
.L_x_85:
[----:B------:R-:W-:Y:S07]  /*acf0*/  MOV R0, UR5 ;  /* 0x0000000500007c02 */ /* 0x000fee0008000f00 */
.L_x_207:
[----:B-1----:R1:W2:Y:S02]  /*ad00*/  SYNCS.PHASECHK.TRANS64.TRYWAIT P0, [R0+URZ], R5 ;  /* 0x00000005000075a7 */ /* 0x0022a400080011ff */
[----:B--2---:R-:W-:Y:S05]  /*ad10*/  @!P0 NANOSLEEP.SYNCS 0x989680 ;  /* 0x009896800000895d */ /* 0x004fea0003900000 */
[----:B------:R-:W2:Y:S02]  /*ad20*/  @!P0 SYNCS.PHASECHK.TRANS64 P0, [R0+URZ], R5 ;  /* 0x00000005000085a7 */ /* 0x000ea400080010ff */
[----:B--2---:R-:W-:Y:S05]  /*ad30*/  @!P0 BRA `(.L_x_207) ;  /* 0xfffffffc00f08947 */ /* 0x004fea000383ffff */
[----:B------:R-:W-:Y:S05]  /*ad40*/  BRA `(.L_x_84) ;  /* 0xffffff94009c7947 */ /* 0x000fea000383ffff */
.L_x_89:
[----:B-1----:R-:W-:-:S07]  /*ad50*/  MOV R0, UR4 ;  /* 0x0000000400007c02 */ /* 0x002fce0008000f00 */
.L_x_208:
[----:B-1----:R1:W2:Y:S02]  /*ad60*/  SYNCS.PHASECHK.TRANS64.TRYWAIT P0, [R0+URZ], R3 ;  /* 0x00000003000075a7 */ /* 0x0022a400080011ff */
[----:B--2---:R-:W-:Y:S05]  /*ad70*/  @!P0 NANOSLEEP.SYNCS 0x989680 ;  /* 0x009896800000895d */ /* 0x004fea0003900000 */
[----:B------:R-:W2:Y:S02]  /*ad80*/  @!P0 SYNCS.PHASECHK.TRANS64 P0, [R0+URZ], R3 ;  /* 0x00000003000085a7 */ /* 0x000ea400080010ff */
[----:B--2---:R-:W-:Y:S05]  /*ad90*/  @!P0 BRA `(.L_x_208) ;  /* 0xfffffffc00f08947 */ /* 0x004fea000383ffff */
[----:B------:R-:W-:Y:S05]  /*ada0*/  BRA `(.L_x_209) ;  /* 0xffffff9800687947 */ /* 0x000fea000383ffff */
.L_x_90:
[----:B------:R-:W-:-:S07]  /*adb0*/  MOV R0, UR5 ;  /* 0x0000000500007c02 */ /* 0x000fce0008000f00 */
.L_x_210:
[----:B-1----:R1:W2:Y:S02]  /*adc0*/  SYNCS.PHASECHK.TRANS64.TRYWAIT P0, [R0+URZ], R3 ;  /* 0x00000003000075a7 */ /* 0x0022a400080011ff */
[----:B--2---:R-:W-:Y:S05]  /*add0*/  @!P0 NANOSLEEP.SYNCS 0x989680 ;  /* 0x009896800000895d */ /* 0x004fea0003900000 */
[----:B------:R-:W2:Y:S02]  /*ade0*/  @!P0 SYNCS.PHASECHK.TRANS64 P0, [R0+URZ], R3 ;  /* 0x00000003000085a7 */ /* 0x000ea400080010ff */
[----:B--2---:R-:W-:Y:S05]  /*adf0*/  @!P0 BRA `(.L_x_210) ;  /* 0xfffffffc00f08947 */ /* 0x004fea000383ffff */
[----:B------:R-:W-:Y:S05]  /*ae00*/  BRA `(.L_x_211) ;  /* 0xffffff9800747947 */ /* 0x000fea000383ffff */
.L_x_91:
[----:B------:R-:W-:-:S07]  /*ae10*/  MOV R0, UR5 ;  /* 0x0000000500007c02 */ /* 0x000fce0008000f00 */
.L_x_212:
[----:B-1----:R1:W2:Y:S02]  /*ae20*/  SYNCS.PHASECHK.TRANS64.TRYWAIT P0, [R0+URZ], R3 ;  /* 0x00000003000075a7 */ /* 0x0022a400080011ff */
[----:B--2---:R-:W-:Y:S05]  /*ae30*/  @!P0 NANOSLEEP.SYNCS 0x989680 ;  /* 0x009896800000895d */ /* 0x004fea0003900000 */
[----:B------:R-:W2:Y:S02]  /*ae40*/  @!P0 SYNCS.PHASECHK.TRANS64 P0, [R0+URZ], R3 ;  /* 0x00000003000085a7 */ /* 0x000ea400080010ff */
[----:B--2---:R-:W-:Y:S05]  /*ae50*/  @!P0 BRA `(.L_x_212) ;  /* 0xfffffffc00f08947 */ /* 0x004fea000383ffff */
[----:B------:R-:W-:Y:S05]  /*ae60*/  BRA `(.L_x_213) ;  /* 0xffffff9800807947 */ /* 0x000fea000383ffff */
.L_x_94:
[----:B------:R-:W-:-:S07]  /*ae70*/  MOV R0, UR17 ;  /* 0x0000001100007c02 */ /* 0x000fce0008000f00 */
.L_x_214:
[----:B-1----:R1:W2:Y:S02]  /*ae80*/  SYNCS.PHASECHK.TRANS64.TRYWAIT P1, [R0+URZ+0x1d0], R3 ;  /* 0x0001d003000075a7 */ /* 0x0022a400080211ff */
[----:B--2---:R-:W-:Y:S05]  /*ae90*/  @!P1 NANOSLEEP.SYNCS 0x989680 ;  /* 0x009896800000995d */ /* 0x004fea0003900000 */
[----:B------:R-:W2:Y:S02]  /*aea0*/  @!P1 SYNCS.PHASECHK.TRANS64 P1, [R0+URZ+0x1d0], R3 ;  /* 0x0001d003000095a7 */ /* 0x000ea400080210ff */
[----:B--2---:R-:W-:Y:S05]  /*aeb0*/  @!P1 BRA `(.L_x_214) ;  /* 0xfffffffc00f09947 */ /* 0x004fea000383ffff */
[----:B------:R-:W-:Y:S05]  /*aec0*/  BRA `(.L_x_215) ;  /* 0xffffff9800cc7947 */ /* 0x000fea000383ffff */
.L_x_99:
[----:B--2---:R2:W3:Y:S02]  /*aed0*/  SYNCS.PHASECHK.TRANS64.TRYWAIT P0, [R12+URZ+0x150], R9 ;  /* 0x000150090c0075a7 */ /* 0x0044e400080011ff */
[----:B---3--:R-:W-:Y:S05]  /*aee0*/  @!P0 NANOSLEEP.SYNCS 0x989680 ;  /* 0x009896800000895d */ /* 0x008fea0003900000 */
[----:B------:R-:W3:Y:S02]  /*aef0*/  @!P0 SYNCS.PHASECHK.TRANS64 P0, [R12+URZ+0x150], R9 ;  /* 0x000150090c0085a7 */ /* 0x000ee400080010ff */
[----:B---3--:R-:W-:Y:S05]  /*af00*/  @!P0 BRA `(.L_x_99) ;  /* 0xfffffffc00f08947 */ /* 0x008fea000383ffff */
[----:B------:R-:W-:Y:S05]  /*af10*/  BRA `(.L_x_216) ;  /* 0xffffffa000047947 */ /* 0x000fea000383ffff */
.L_x_102:
[----:B------:R-:W-:Y:S07]  /*af20*/  MOV R0, UR21 ;  /* 0x0000001500007c02 */ /* 0x000fee0008000f00 */
.L_x_217:
[----:B--2---:R2:W3:Y:S02]  /*af30*/  SYNCS.PHASECHK.TRANS64.TRYWAIT P2, [R0+URZ+0x148], R11 ;  /* 0x0001480b000075a7 */ /* 0x0044e400080411ff */
[----:B---3--:R-:W-:Y:S05]  /*af40*/  @!P2 NANOSLEEP.SYNCS 0x989680 ;  /* 0x009896800000a95d */ /* 0x008fea0003900000 */
[----:B------:R-:W3:Y:S02]  /*af50*/  @!P2 SYNCS.PHASECHK.TRANS64 P2, [R0+URZ+0x148], R11 ;  /* 0x0001480b0000a5a7 */ /* 0x000ee400080410ff */
[----:B---3--:R-:W-:Y:S05]  /*af60*/  @!P2 BRA `(.L_x_217) ;  /* 0xfffffffc00f0a947 */ /* 0x008fea000383ffff */
[----:B------:R-:W-:Y:S05]  /*af70*/  BRA `(.L_x_101) ;  /* 0xffffffa4006c7947 */ /* 0x000fea000383ffff */
.L_x_105:
[----:B--2---:R-:W-:Y:S07]  /*af80*/  MOV R0, UR21 ;  /* 0x0000001500007c02 */ /* 0x004fee0008000f00 */
.L_x_218:
[----:B--2---:R2:W3:Y:S02]  /*af90*/  SYNCS.PHASECHK.TRANS64.TRYWAIT P0, [R0+URZ+0x120], R9 ;  /* 0x00012009000075a7 */ /* 0x0044e400080011ff */
[----:B---3--:R-:W-:Y:S05]  /*afa0*/  @!P0 NANOSLEEP.SYNCS 0x989680 ;  /* 0x009896800000895d */ /* 0x008fea0003900000 */
[----:B------:R-:W3:Y:S02]  /*afb0*/  @!P0 SYNCS.PHASECHK.TRANS64 P0, [R0+URZ+0x120], R9 ;  /* 0x00012009000085a7 */ /* 0x000ee400080010ff */
[----:B---3--:R-:W-:Y:S05]  /*afc0*/  @!P0 BRA `(.L_x_218) ;  /* 0xfffffffc00f08947 */ /* 0x008fea000383ffff */
[----:B------:R-:W-:Y:S05]  /*afd0*/  BRA `(.L_x_219) ;  /* 0xffffffa400c87947 */ /* 0x000fea000383ffff */
.L_x_106:
[----:B------:R-:W-:Y:S07]  /*afe0*/  MOV R0, UR21 ;  /* 0x0000001500007c02 */ /* 0x000fee0008000f00 */
.L_x_220:
[----:B--2---:R2:W3:Y:S02]  /*aff0*/  SYNCS.PHASECHK.TRANS64.TRYWAIT P0, [R0+URZ+0x128], R9 ;  /* 0x00012809000075a7 */ /* 0x0044e400080011ff */
[----:B---3--:R-:W-:Y:S05]  /*b000*/  @!P0 NANOSLEEP.SYNCS 0x989680 ;  /* 0x009896800000895d */ /* 0x008fea0003900000 */
[----:B------:R-:W3:Y:S02]  /*b010*/  @!P0 SYNCS.PHASECHK.TRANS64 P0, [R0+URZ+0x128], R9 ;  /* 0x00012809000085a7 */ /* 0x000ee400080010ff */
[----:B---3--:R-:W-:Y:S05]  /*b020*/  @!P0 BRA `(.L_x_220) ;  /* 0xfffffffc00f08947 */ /* 0x008fea000383ffff */
[----:B------:R-:W-:Y:S05]  /*b030*/  BRA `(.L_x_221) ;  /* 0xffffffa800007947 */ /* 0x000fea000383ffff */
.L_x_107:
[----:B------:R-:W-:Y:S07]  /*b040*/  MOV R0, UR21 ;  /* 0x0000001500007c02 */ /* 0x000fee0008000f00 */
.L_x_222:
[----:B--2---:R2:W3:Y:S02]  /*b050*/  SYNCS.PHASECHK.TRANS64.TRYWAIT P0, [R0+URZ+0x130], R9 ;  /* 0x00013009000075a7 */ /* 0x0044e400080011ff */
[----:B---3--:R-:W-:Y:S05]  /*b060*/  @!P0 NANOSLEEP.SYNCS 0x989680 ;  /* 0x009896800000895d */ /* 0x008fea0003900000 */
[----:B------:R-:W3:Y:S02]  /*b070*/  @!P0 SYNCS.PHASECHK.TRANS64 P0, [R0+URZ+0x130], R9 ;  /* 0x00013009000085a7 */ /* 0x000ee400080010ff */
[----:B---3--:R-:W-:Y:S05]  /*b080*/  @!P0 BRA `(.L_x_222) ;  /* 0xfffffffc00f08947 */ /* 0x008fea000383ffff */
[----:B------:R-:W-:Y:S05]  /*b090*/  BRA `(.L_x_223) ;  /* 0xffffffa800447947 */ /* 0x000fea000383ffff */
.L_x_108:
[----:B------:R-:W-:Y:S07]  /*b0a0*/  MOV R0, UR21 ;  /* 0x0000001500007c02 */ /* 0x000fee0008000f00 */
.L_x_224:
[----:B--2---:R2:W3:Y:S02]  /*b0b0*/  SYNCS.PHASECHK.TRANS64.TRYWAIT P0, [R0+URZ+0x138], R9 ;  /* 0x00013809000075a7 */ /* 0x0044e400080011ff */
[----:B---3--:R-:W-:Y:S05]  /*b0c0*/  @!P0 NANOSLEEP.SYNCS 0x989680 ;  /* 0x009896800000895d */ /* 0x008fea0003900000 */
[----:B------:R-:W3:Y:S02]  /*b0d0*/  @!P0 SYNCS.PHASECHK.TRANS64 P0, [R0+URZ+0x138], R9 ;  /* 0x00013809000085a7 */ /* 0x000ee400080010ff */
[----:B---3--:R-:W-:Y:S05]  /*b0e0*/  @!P0 BRA `(.L_x_224) ;  /* 0xfffffffc00f08947 */ /* 0x008fea000383ffff */
[----:B------:R-:W-:Y:S05]  /*b0f0*/  BRA `(.L_x_225) ;  /* 0xffffffa800847947 */ /* 0x000fea000383ffff */
.L_x_110:
[----:B------:R-:W-:-:S07]  /*b100*/  MOV R0, UR21 ;  /* 0x0000001500007c02 */ /* 0x000fce0008000f00 */
.L_x_226:
[----:B---3--:R3:W4:Y:S02]  /*b110*/  SYNCS.PHASECHK.TRANS64.TRYWAIT P0, [R0+URZ+0x120], R3 ;  /* 0x00012003000075a7 */ /* 0x00872400080011ff */
[----:B----4-:R-:W-:Y:S05]  /*b120*/  @!P0 NANOSLEEP.SYNCS 0x989680 ;  /* 0x009896800000895d */ /* 0x010fea0003900000 */
[----:B------:R-:W4:Y:S02]  /*b130*/  @!P0 SYNCS.PHASECHK.TRANS64 P0, [R0+URZ+0x120], R3 ;  /* 0x00012003000085a7 */ /* 0x000f2400080010ff */
[----:B----4-:R-:W-:Y:S05]  /*b140*/  @!P0 BRA `(.L_x_226) ;  /* 0xfffffffc00f08947 */ /* 0x010fea000383ffff */
[----:B------:R-:W-:Y:S05]  /*b150*/  BRA `(.L_x_227) ;  /* 0xffffffa800fc7947 */ /* 0x000fea000383ffff */
.L_x_111:
[----:B---3--:R-:W-:-:S07]  /*b160*/  MOV R0, UR21 ;  /* 0x0000001500007c02 */ /* 0x008fce0008000f00 */
.L_x_228:
[----:B---3--:R3:W4:Y:S02]  /*b170*/  SYNCS.PHASECHK.TRANS64.TRYWAIT P0, [R0+URZ+0x128], R3 ;  /* 0x00012803000075a7 */ /* 0x00872400080011ff */
[----:B----4-:R-:W-:Y:S05]  /*b180*/  @!P0 NANOSLEEP.SYNCS 0x989680 ;  /* 0x009896800000895d */ /* 0x010fea0003900000 */
[----:B------:R-:W4:Y:S02]  /*b190*/  @!P0 SYNCS.PHASECHK.TRANS64 P0, [R0+URZ+0x128], R3 ;  /* 0x00012803000085a7 */ /* 0x000f2400080010ff */
[----:B----4-:R-:W-:Y:S05]  /*b1a0*/  @!P0 BRA `(.L_x_228) ;  /* 0xfffffffc00f08947 */ /* 0x010fea000383ffff */
[----:B------:R-:W-:Y:S05]  /*b1b0*/  BRA `(.L_x_229) ;  /* 0xffffffa800ec7947 */ /* 0x000fea000383ffff */
.L_x_112:
[----:B---3--:R-:W-:-:S07]  /*b1c0*/  MOV R0, UR21 ;  /* 0x0000001500007c02 */ /* 0x008fce0008000f00 */
.L_x_230:
[----:B---3--:R3:W4:Y:S02]  /*b1d0*/  SYNCS.PHASECHK.TRANS64.TRYWAIT P0, [R0+URZ+0x130], R3 ;  /* 0x00013003000075a7 */ /* 0x00872400080011ff */
[----:B----4-:R-:W-:Y:S05]  /*b1e0*/  @!P0 NANOSLEEP.SYNCS 0x989680 ;  /* 0x009896800000895d */ /* 0x010fea0003900000 */
[----:B------:R-:W4:Y:S02]  /*b1f0*/  @!P0 SYNCS.PHASECHK.TRANS64 P0, [R0+URZ+0x130], R3 ;  /* 0x00013003000085a7 */ /* 0x000f2400080010ff */
[----:B----4-:R-:W-:Y:S05]  /*b200*/  @!P0 BRA `(.L_x_230) ;  /* 0xfffffffc00f08947 */ /* 0x010fea000383ffff */
[----:B------:R-:W-:Y:S05]  /*b210*/  BRA `(.L_x_231) ;  /* 0xffffffa800dc7947 */ /* 0x000fea000383ffff */
.L_x_114:
[----:B-1----:R1:W2:Y:S02]  /*b220*/  SYNCS.PHASECHK.TRANS64.TRYWAIT P0, [R3+URZ+0x150], R0 ;  /* 0x00015000030075a7 */ /* 0x0022a400080011ff */
[----:B--2---:R-:W-:Y:S05]  /*b230*/  @!P0 NANOSLEEP.SYNCS 0x989680 ;  /* 0x009896800000895d */ /* 0x004fea0003900000 */
[----:B------:R-:W2:Y:S02]  /*b240*/  @!P0 SYNCS.PHASECHK.TRANS64 P0, [R3+URZ+0x150], R0 ;  /* 0x00015000030085a7 */ /* 0x000ea400080010ff */
[----:B--2---:R-:W-:Y:S05]  /*b250*/  @!P0 BRA `(.L_x_114) ;  /* 0xfffffffc00f08947 */ /* 0x004fea000383ffff */
[----:B------:R-:W-:Y:S05]  /*b260*/  BRA `(.L_x_232) ;  /* 0xffffffac009c7947 */ /* 0x000fea000383ffff */
.L_x_125:
[----:B-1----:R-:W-:Y:S04]  /*b270*/  MOV R0, UR44 ;  /* 0x0000002c00007c02 */ /* 0x002fe80008000f00 */
[----:B------:R1:W2:Y:S03]  /*b280*/  SYNCS.PHASECHK.TRANS64.TRYWAIT P1, [R0+URZ+0x100], R5 ;  /* 0x00010005000075a7 */ /* 0x0002a600080211ff */
[----:B--2---:R-:W-:Y:S05]  /*b290*/  @!P1 NANOSLEEP.SYNCS 0x989680 ;  /* 0x009896800000995d */ /* 0x004fea0003900000 */
[----:B------:R-:W2:Y:S02]  /*b2a0*/  @!P1 SYNCS.PHASECHK.TRANS64 P1, [R0+URZ+0x100], R5 ;  /* 0x00010005000095a7 */ /* 0x000ea400080210ff */
[----:B--2---:R-:W-:Y:S05]  /*b2b0*/  @!P1 BRA `(.L_x_125) ;  /* 0xfffffffc00ec9947 */ /* 0x004fea000383ffff */
[----:B------:R-:W-:Y:S05]  /*b2c0*/  BRA `(.L_x_124) ;  /* 0xffffffbc00007947 */ /* 0x000fea000383ffff */
.L_x_127:
[----:B-1----:R1:W4:Y:S02]  /*b2d0*/  SYNCS.PHASECHK.TRANS64.TRYWAIT P0, [R98+URZ+0x170], R3 ;  /* 0x00017003620075a7 */ /* 0x00232400080011ff */
[----:B----4-:R-:W-:Y:S05]  /*b2e0*/  @!P0 NANOSLEEP.SYNCS 0x989680 ;  /* 0x009896800000895d */ /* 0x010fea0003900000 */
[----:B------:R-:W4:Y:S02]  /*b2f0*/  @!P0 SYNCS.PHASECHK.TRANS64 P0, [R98+URZ+0x170], R3 ;  /* 0x00017003620085a7 */ /* 0x000f2400080010ff */
[----:B----4-:R-:W-:Y:S05]  /*b300*/  @!P0 BRA `(.L_x_127) ;  /* 0xfffffffc00f08947 */ /* 0x010fea000383ffff */
[----:B------:R-:W-:Y:S05]  /*b310*/  BRA `(.L_x_126) ;  /* 0xffffffbc00287947 */ /* 0x000fea000383ffff */
.L_x_136:
[----:B---3--:R3:W4:Y:S02]  /*b320*/  SYNCS.PHASECHK.TRANS64.TRYWAIT P0, [R3+URZ+0x100], R0 ;  /* 0x00010000030075a7 */ /* 0x00872400080011ff */
[----:B----4-:R-:W-:Y:S05]  /*b330*/  @!P0 NANOSLEEP.SYNCS 0x989680 ;  /* 0x009896800000895d */ /* 0x010fea0003900000 */
[----:B------:R-:W4:Y:S02]  /*b340*/  @!P0 SYNCS.PHASECHK.TRANS64 P0, [R3+URZ+0x100], R0 ;  /* 0x00010000030085a7 */ /* 0x000f2400080010ff */
[----:B----4-:R-:W-:Y:S05]  /*b350*/  @!P0 BRA `(.L_x_136) ;  /* 0xfffffffc00f08947 */ /* 0x010fea000383ffff */
[----:B------:R-:W-:Y:S05]  /*b360*/  BRA `(.L_x_135) ;  /* 0xffffffc800047947 */ /* 0x000fea000383ffff */
.L_x_144:
[----:B-1----:R1:W3:Y:S02]  /*b370*/  SYNCS.PHASECHK.TRANS64.TRYWAIT P0, [R62+URZ+0x100], R5 ;  /* 0x000100053e0075a7 */ /* 0x0022e400080011ff */
[----:B---3--:R-:W-:Y:S05]  /*b380*/  @!P0 NANOSLEEP.SYNCS 0x989680 ;  /* 0x009896800000895d */ /* 0x008fea0003900000 */
[----:B------:R-:W3:Y:S02]  /*b390*/  @!P0 SYNCS.PHASECHK.TRANS64 P0, [R62+URZ+0x100], R5 ;  /* 0x000100053e0085a7 */ /* 0x000ee400080010ff */
[----:B---3--:R-:W-:Y:S05]  /*b3a0*/  @!P0 BRA `(.L_x_144) ;  /* 0xfffffffc00f08947 */ /* 0x008fea000383ffff */
[----:B------:R-:W-:Y:S05]  /*b3b0*/  BRA `(.L_x_143) ;  /* 0xffffffd400087947 */ /* 0x000fea000383ffff */
.L_x_152:
[----:B-1----:R1:W4:Y:S02]  /*b3c0*/  SYNCS.PHASECHK.TRANS64.TRYWAIT P0, [R61+URZ+0x100], R4 ;  /* 0x000100043d0075a7 */ /* 0x00232400080011ff */
[----:B----4-:R-:W-:Y:S05]  /*b3d0*/  @!P0 NANOSLEEP.SYNCS 0x989680 ;  /* 0x009896800000895d */ /* 0x010fea0003900000 */
[----:B------:R-:W4:Y:S02]  /*b3e0*/  @!P0 SYNCS.PHASECHK.TRANS64 P0, [R61+URZ+0x100], R4 ;  /* 0x000100043d0085a7 */ /* 0x000f2400080010ff */
[----:B----4-:R-:W-:Y:S05]  /*b3f0*/  @!P0 BRA `(.L_x_152) ;  /* 0xfffffffc00f08947 */ /* 0x010fea000383ffff */
[----:B------:R-:W-:Y:S05]  /*b400*/  BRA `(.L_x_151) ;  /* 0xffffffe000087947 */ /* 0x000fea000383ffff */
        .weak           $__internal_0_$__cuda_sm10x_tcgen05_guardrail_trap_col_being_dealloced_not_returned_by_alloc
        .type           $__internal_0_$__cuda_sm10x_tcgen05_guardrail_trap_col_being_dealloced_not_returned_by_alloc,@function
        .size           $__internal_0_$__cuda_sm10x_tcgen05_guardrail_trap_col_being_dealloced_not_returned_by_alloc,($__internal_1_$__cuda_sm10x_tcgen05_guardrail_trap_phase_invalid_during_alloc - $__internal_0_$__cuda_sm10x_tcgen05_guardrail_trap_col_being_dealloced_not_returned_by_alloc)
$__internal_0_$__cuda_sm10x_tcgen05_guardrail_trap_col_being_dealloced_not_returned_by_alloc:
[----:B------:R-:W-:Y:S05]  /*b410*/  BPT.TRAP 0x1 ;  /* 0x000000040000795c */ /* 0x000fea0000300000 */
[----:B------:R-:W-:-:S04]  /*b420*/  HFMA2 R3, -RZ, RZ, 0, 0 ;  /* 0x00000000ff037431 */ /* 0x000fc800000001ff */
[----:B------:R-:W-:Y:S05]  /*b430*/  RET.REL.NODEC R2 `(_ZN7cutlass13device_kernelINS_4gemm6kernel13GemmUniversalIN4cute5tupleIJiiiiEEENS1_10collective13CollectiveMmaINS1_35MainloopSm100TmaUmmaWarpSpecializedILi16ELi2ELi4ENS5_IJNS4_1CILi2EEESB_NSA_ILi1EEEEEEEENS5_IJNSA_ILi256EEENSA_ILi128EEENSA_ILi32EEEEEENS_6half_tENS5_IJlSC_lEEESJ_SK_NS4_8TiledMMAINS4_8MMA_AtomIJNS4_26SM100_MMA_F16BF16_2x1SM_SSISJ_SJ_fLi256ELi128ELNS4_4UMMA5MajorE0ELSP_0ELNSO_7ScaleInE0ELSQ_0EEEEEENS4_6LayoutINS5_IJSC_SC_SC_EEENS5_IJNSA_ILi0EEESV_SV_EEEEENS5_IJNS4_10UnderscoreESY_SY_EEEEENS4_28SM100_TMA_2SM_LOAD_MULTICASTENS4_14ComposedLayoutINS4_7SwizzleILi2ELi4ELi3EEENS4_18smem_ptr_flag_bitsILi16EEENST_INS5_IJNSA_ILi8EEESH_EEENS5_IJSH_SC_EEEEEEEvNS4_8identityENS4_18SM100_TMA_2SM_LOADES1B_vS1C_EENS_8epilogue10collective18CollectiveEpilogueINS1F_23Sm100TmaWarpSpecializedILi4ELi2ELi32ELb1ELb0EEEJNS5_IJSG_SG_SH_EEENS5_IJNST_ISG_SC_EENST_ISH_SC_EEEEESJ_SK_SJ_SK_NS1F_6fusion15FusionCallbacksIS1J_NS1O_17LinearCombinationISJ_fSJ_fLNS_15FloatRoundStyleE2EEES1K_S1N_JEEENS4_5SM1004TMEM4LOAD26SM100_TMEM_LOAD_32dp32b32xENS4_13SM90_TMA_LOADES1B_NS4_39AutoVectorizingCopyWithAssumedAlignmentILi128EEENS4_14SM90_TMA_STOREES1B_S20_S20_EEEvvEEEEvNT_6ParamsE) ;  /* 0xffffff4802f07950 */ /* 0x000fea0003c3ffff */
        .weak           $__internal_1_$__cuda_sm10x_tcgen05_guardrail_trap_phase_invalid_during_alloc
        .type           $__internal_1_$__cuda_sm10x_tcgen05_guardrail_trap_phase_invalid_during_alloc,@function
        .size           $__internal_1_$__cuda_sm10x_tcgen05_guardrail_trap_phase_invalid_during_alloc,($__internal_2_$__cuda_sm10x_tcgen05_guardrail_trap_unallocated_columns_being_dealloced - $__internal_1_$__cuda_sm10x_tcgen05_guardrail_trap_phase_invalid_during_alloc)
$__internal_1_$__cuda_sm10x_tcgen05_guardrail_trap_phase_invalid_during_alloc:
[----:B------:R-:W-:Y:S05]  /*b440*/  BPT.TRAP 0x1 ;  /* 0x000000040000795c */ /* 0x000fea0000300000 */
[----:B------:R-:W-:-:S04]  /*b450*/  MOV R5, 0x0 ;  /* 0x0000000000057802 */ /* 0x000fc80000000f00 */
[----:B------:R-:W-:Y:S05]  /*b460*/  RET.REL.NODEC R4 `(_ZN7cutlass13device_kernelINS_4gemm6kernel13GemmUniversalIN4cute5tupleIJiiiiEEENS1_10collective13CollectiveMmaINS1_35MainloopSm100TmaUmmaWarpSpecializedILi16ELi2ELi4ENS5_IJNS4_1CILi2EEESB_NSA_ILi1EEEEEEEENS5_IJNSA_ILi256EEENSA_ILi128EEENSA_ILi32EEEEEENS_6half_tENS5_IJlSC_lEEESJ_SK_NS4_8TiledMMAINS4_8MMA_AtomIJNS4_26SM100_MMA_F16BF16_2x1SM_SSISJ_SJ_fLi256ELi128ELNS4_4UMMA5MajorE0ELSP_0ELNSO_7ScaleInE0ELSQ_0EEEEEENS4_6LayoutINS5_IJSC_SC_SC_EEENS5_IJNSA_ILi0EEESV_SV_EEEEENS5_IJNS4_10UnderscoreESY_SY_EEEEENS4_28SM100_TMA_2SM_LOAD_MULTICASTENS4_14ComposedLayoutINS4_7SwizzleILi2ELi4ELi3EEENS4_18smem_ptr_flag_bitsILi16EEENST_INS5_IJNSA_ILi8EEESH_EEENS5_IJSH_SC_EEEEEEEvNS4_8identityENS4_18SM100_TMA_2SM_LOADES1B_vS1C_EENS_8epilogue10collective18CollectiveEpilogueINS1F_23Sm100TmaWarpSpecializedILi4ELi2ELi32ELb1ELb0EEEJNS5_IJSG_SG_SH_EEENS5_IJNST_ISG_SC_EENST_ISH_SC_EEEEESJ_SK_SJ_SK_NS1F_6fusion15FusionCallbacksIS1J_NS1O_17LinearCombinationISJ_fSJ_fLNS_15FloatRoundStyleE2EEES1K_S1N_JEEENS4_5SM1004TMEM4LOAD26SM100_TMEM_LOAD_32dp32b32xENS4_13SM90_TMA_LOADES1B_NS4_39AutoVectorizingCopyWithAssumedAlignmentILi128EEENS4_14SM90_TMA_STOREES1B_S20_S20_EEEvvEEEEvNT_6ParamsE) ;  /* 0xffffff4804e47950 */ /* 0x000fea0003c3ffff */
        .weak           $__internal_2_$__cuda_sm10x_tcgen05_guardrail_trap_unallocated_columns_being_dealloced
        .type           $__internal_2_$__cuda_sm10x_tcgen05_guardrail_trap_unallocated_columns_being_dealloced,@function
        .size           $__internal_2_$__cuda_sm10x_tcgen05_guardrail_trap_unallocated_columns_being_dealloced,(.L_x_234 - $__internal_2_$__cuda_sm10x_tcgen05_guardrail_trap_unallocated_columns_being_dealloced)
$__internal_2_$__cuda_sm10x_tcgen05_guardrail_trap_unallocated_columns_being_dealloced:
[----:B------:R-:W-:Y:S05]  /*b470*/  BPT.TRAP 0x1 ;  /* 0x000000040000795c */ /* 0x000fea0000300000 */
[----:B------:R-:W-:-:S04]  /*b480*/  HFMA2 R3, -RZ, RZ, 0, 0 ;  /* 0x00000000ff037431 */ /* 0x000fc800000001ff */
[----:B------:R-:W-:Y:S05]  /*b490*/  RET.REL.NODEC R2 `(_ZN7cutlass13device_kernelINS_4gemm6kernel13GemmUniversalIN4cute5tupleIJiiiiEEENS1_10collective13CollectiveMmaINS1_35MainloopSm100TmaUmmaWarpSpecializedILi16ELi2ELi4ENS5_IJNS4_1CILi2EEESB_NSA_ILi1EEEEEEEENS5_IJNSA_ILi256EEENSA_ILi128EEENSA_ILi32EEEEEENS_6half_tENS5_IJlSC_lEEESJ_SK_NS4_8TiledMMAINS4_8MMA_AtomIJNS4_26SM100_MMA_F16BF16_2x1SM_SSISJ_SJ_fLi256ELi128ELNS4_4UMMA5MajorE0ELSP_0ELNSO_7ScaleInE0ELSQ_0EEEEEENS4_6LayoutINS5_IJSC_SC_SC_EEENS5_IJNSA_ILi0EEESV_SV_EEEEENS5_IJNS4_10UnderscoreESY_SY_EEEEENS4_28SM100_TMA_2SM_LOAD_MULTICASTENS4_14ComposedLayoutINS4_7SwizzleILi2ELi4ELi3EEENS4_18smem_ptr_flag_bitsILi16EEENST_INS5_IJNSA_ILi8EEESH_EEENS5_IJSH_SC_EEEEEEEvNS4_8identityENS4_18SM100_TMA_2SM_LOADES1B_vS1C_EENS_8epilogue10collective18CollectiveEpilogueINS1F_23Sm100TmaWarpSpecializedILi4ELi2ELi32ELb1ELb0EEEJNS5_IJSG_SG_SH_EEENS5_IJNST_ISG_SC_EENST_ISH_SC_EEEEESJ_SK_SJ_SK_NS1F_6fusion15FusionCallbacksIS1J_NS1O_17LinearCombinationISJ_fSJ_fLNS_15FloatRoundStyleE2EEES1K_S1N_JEEENS4_5SM1004TMEM4LOAD26SM100_TMEM_LOAD_32dp32b32xENS4_13SM90_TMA_LOADES1B_NS4_39AutoVectorizingCopyWithAssumedAlignmentILi128EEENS4_14SM90_TMA_STOREES1B_S20_S20_EEEvvEEEEvNT_6ParamsE) ;  /* 0xffffff4802d87950 */ /* 0x000fea0003c3ffff */
.L_x_233:
[----:B------:R-:W-:-:S00]  /*b4a0*/  BRA `(.L_x_233) ;  /* 0xfffffffc00fc7947 */ /* 0x000fc0000383ffff */
[----:B------:R-:W-:-:S00]  /*b4b0*/  NOP ;  /* 0x0000000000007918 */ /* 0x000fc00000000000 */
        /* <DEDUP_REMOVED lines=12> */
.L_x_234:


//--------------------- .nv.global.init           --------------------------
	.section	.nv.global.init,"aw",@progbits
.nv.global.init:
	.type		$str$27,@object
	.size		$str$27,($str$28 - $str$27)
$str$27:
        /*0000*/ 	.byte	0x28, 0x61, 0x64, 0x64, 0x72, 0x65, 0x73, 0x73, 0x20, 0x26, 0x20, 0x6d, 0x61, 0x73, 0x6b, 0x29
        /*0010*/ 	.byte	0x20, 0x3d, 0x3d, 0x20, 0x30, 0x00
	.type		$str$28,@object
	.size		$str$28,($str$26 - $str$28)
$str$28:
        /*0016*/ 	.byte	0x2f, 0x74, 0x6d, 0x70, 0x2f, 0x63, 0x75, 0x74, 0x6c, 0x61, 0x73, 0x73, 0x5f, 0x73, 0x77, 0x65
        /*0026*/ 	.byte	0x65, 0x70, 0x5f, 0x73, 0x72, 0x63, 0x2f, 0x69, 0x6e, 0x63, 0x6c, 0x75, 0x64, 0x65, 0x2f, 0x63
        /*0036*/ 	.byte	0x75, 0x74, 0x65, 0x2f, 0x70, 0x6f, 0x69, 0x6e, 0x74, 0x65, 0x72, 0x5f, 0x66, 0x6c, 0x61, 0x67
        /*0046*/ 	.byte	0x67, 0x65, 0x64, 0x2e, 0x68, 0x70, 0x70, 0x00
	.type		$str$26,@object
	.size		$str$26,($str$25 - $str$26)
$str$26:
        /*004e*/ 	.byte	0x2f, 0x74, 0x6d, 0x70, 0x2f, 0x63, 0x75, 0x74, 0x6c, 0x61, 0x73, 0x73, 0x5f, 0x73, 0x77, 0x65
        /*005e*/ 	.byte	0x65, 0x70, 0x5f, 0x73, 0x72, 0x63, 0x2f, 0x69, 0x6e, 0x63, 0x6c, 0x75, 0x64, 0x65, 0x2f, 0x63
        /*006e*/ 	.byte	0x75, 0x74, 0x65, 0x2f, 0x61, 0x74, 0x6f, 0x6d, 0x2f, 0x63, 0x6f, 0x70, 0x79, 0x5f, 0x74, 0x72
        /*007e*/ 	.byte	0x61, 0x69, 0x74, 0x73, 0x5f, 0x73, 0x6d, 0x31, 0x30, 0x30, 0x2e, 0x68, 0x70, 0x70, 0x00
	.type		$str$25,@object
	.size		$str$25,(__unnamed_1 - $str$25)
$str$25:
        /*008d*/ 	.byte	0x28, 0x28, 0x75, 0x69, 0x6e, 0x74, 0x33, 0x32, 0x5f, 0x74, 0x28, 0x74, 0x68, 0x72, 0x65, 0x61
        /*009d*/ 	.byte	0x64, 0x49, 0x64, 0x78, 0x2e, 0x78, 0x29, 0x20, 0x2f, 0x20, 0x33, 0x32, 0x29, 0x20, 0x25, 0x20
        /*00ad*/ 	.byte	0x34, 0x29, 0x20, 0x3d, 0x3d, 0x20, 0x28, 0x28, 0x28, 0x74, 0x6d, 0x65, 0x6d, 0x5f, 0x61, 0x64
        /*00bd*/ 	.byte	0x64, 0x72, 0x20, 0x3e, 0x3e, 0x20, 0x31, 0x36, 0x29, 0x20, 0x2f, 0x20, 0x33, 0x32, 0x29, 0x20
        /*00cd*/ 	.byte	0x25, 0x20, 0x34, 0x29, 0x00
	.type		__unnamed_1,@object
	.size		__unnamed_1,(__unnamed_2 - __unnamed_1)
__unnamed_1:
        /*00d2*/ 	.byte	0x61, 0x75, 0x74, 0x6f, 0x20, 0x63, 0x75, 0x74, 0x65, 0x3a, 0x3a, 0x61, 0x73, 0x5f, 0x70, 0x6f
        /* <DEDUP_REMOVED lines=24> */
        /*0262*/ 	.byte	0x3e, 0x3e, 0x3e, 0x3e, 0x5d, 0x00
	.type		__unnamed_2,@object
	.size		__unnamed_2,(.L_2 - __unnamed_2)
__unnamed_2:
        /* <DEDUP_REMOVED lines=42> */
        /*0508*/ 	.byte	0x3e, 0x3e, 0x5d, 0x00
.L_2:


//--------------------- .nv.shared._ZN7cutlass13device_kernelINS_4gemm6kernel13GemmUniversalIN4cute5tupleIJiiiiEEENS1_10collective13CollectiveMmaINS1_35MainloopSm100TmaUmmaWarpSpecializedILi16ELi2ELi4ENS5_IJNS4_1CILi2EEESB_NSA_ILi1EEEEEEEENS5_IJNSA_ILi256EEENSA_ILi128EEENSA_ILi32EEEEEENS_6half_tENS5_IJlSC_lEEESJ_SK_NS4_8TiledMMAINS4_8MMA_AtomIJNS4_26SM100_MMA_F16BF16_2x1SM_SSISJ_SJ_fLi256ELi128ELNS4_4UMMA5MajorE0ELSP_0ELNSO_7ScaleInE0ELSQ_0EEEEEENS4_6LayoutINS5_IJSC_SC_SC_EEENS5_IJNSA_ILi0EEESV_SV_EEEEENS5_IJNS4_10UnderscoreESY_SY_EEEEENS4_28SM100_TMA_2SM_LOAD_MULTICASTENS4_14ComposedLayoutINS4_7SwizzleILi2ELi4ELi3EEENS4_18smem_ptr_flag_bitsILi16EEENST_INS5_IJNSA_ILi8EEESH_EEENS5_IJSH_SC_EEEEEEEvNS4_8identityENS4_18SM100_TMA_2SM_LOADES1B_vS1C_EENS_8epilogue10collective18CollectiveEpilogueINS1F_23Sm100TmaWarpSpecializedILi4ELi2ELi32ELb1ELb0EEEJNS5_IJSG_SG_SH_EEENS5_IJNST_ISG_SC_EENST_ISH_SC_EEEEESJ_SK_SJ_SK_NS1F_6fusion15FusionCallbacksIS1J_NS1O_17LinearCombinationISJ_fSJ_fLNS_15FloatRoundStyleE2EEES1K_S1N_JEEENS4_5SM1004TMEM4LOAD26SM100_TMEM_LOAD_32dp32b32xENS4_13SM90_TMA_LOADES1B_NS4_39AutoVectorizingCopyWithAssumedAlignmentILi128EEENS4_14SM90_TMA_STOREES1B_S20_S20_EEEvvEEEEvNT_6ParamsE --------------------------
	.section	.nv.shared._ZN7cutlass13device_kernelINS_4gemm6kernel13GemmUniversalIN4cute5tupleIJiiiiEEENS1_10collective13CollectiveMmaINS1_35MainloopSm100TmaUmmaWarpSpecializedILi16ELi2ELi4ENS5_IJNS4_1CILi2EEESB_NSA_ILi1EEEEEEEENS5_IJNSA_ILi256EEENSA_ILi128EEENSA_ILi32EEEEEENS_6half_tENS5_IJlSC_lEEESJ_SK_NS4_8TiledMMAINS4_8MMA_AtomIJNS4_26SM100_MMA_F16BF16_2x1SM_SSISJ_SJ_fLi256ELi128ELNS4_4UMMA5MajorE0ELSP_0ELNSO_7ScaleInE0ELSQ_0EEEEEENS4_6LayoutINS5_IJSC_SC_SC_EEENS5_IJNSA_ILi0EEESV_SV_EEEEENS5_IJNS4_10UnderscoreESY_SY_EEEEENS4_28SM100_TMA_2SM_LOAD_MULTICASTENS4_14ComposedLayoutINS4_7SwizzleILi2ELi4ELi3EEENS4_18smem_ptr_flag_bitsILi16EEENST_INS5_IJNSA_ILi8EEESH_EEENS5_IJSH_SC_EEEEEEEvNS4_8identityENS4_18SM100_TMA_2SM_LOADES1B_vS1C_EENS_8epilogue10collective18CollectiveEpilogueINS1F_23Sm100TmaWarpSpecializedILi4ELi2ELi32ELb1ELb0EEEJNS5_IJSG_SG_SH_EEENS5_IJNST_ISG_SC_EENST_ISH_SC_EEEEESJ_SK_SJ_SK_NS1F_6fusion15FusionCallbacksIS1J_NS1O_17LinearCombinationISJ_fSJ_fLNS_15FloatRoundStyleE2EEES1K_S1N_JEEENS4_5SM1004TMEM4LOAD26SM100_TMEM_LOAD_32dp32b32xENS4_13SM90_TMA_LOADES1B_NS4_39AutoVectorizingCopyWithAssumedAlignmentILi128EEENS4_14SM90_TMA_STOREES1B_S20_S20_EEEvvEEEEvNT_6ParamsE,"aw",@nobits
	.sectionflags	@""
	.align	16
	.zero		1024


//--------------------- .nv.shared.reserved.0     --------------------------
	.section	.nv.shared.reserved.0,"aw",@nobits
	.weak		__nv_reservedSMEM_offset_0_alias
	.size		__nv_reservedSMEM_offset_0_alias, 0, 64
	.other		__nv_reservedSMEM_offset_0_alias,@"STO_CUDA_RESERVED_SHARED STV_DEFAULT"
__nv_reservedSMEM_offset_0_alias:
	.zero		0
.nv.shared.reserved.0:
	.zero		64
	.weak		__nv_reservedSMEM_tcgen05_partition
	.type		__nv_reservedSMEM_tcgen05_partition,@object
	.size		__nv_reservedSMEM_tcgen05_partition,(.L_0 - __nv_reservedSMEM_tcgen05_partition)
__nv_reservedSMEM_tcgen05_partition:
	.zero		32
.L_0:


//--------------------- .nv.global                --------------------------
	.section	.nv.global,"aw",@nobits
.nv.global:
	.type		_ZN40_INTERNAL_90e18408_4_k_cu_3faa61a2_268094cute1_E,@object
	.size		_ZN40_INTERNAL_90e18408_4_k_cu_3faa61a2_268094cute1_E,(_ZN40_INTERNAL_90e18408_4_k_cu_3faa61a2_268094cuda3std3__45__cpo6cbeginE - _ZN40_INTERNAL_90e18408_4_k_cu_3faa61a2_268094cute1_E)
_ZN40_INTERNAL_90e18408_4_k_cu_3faa61a2_268094cute1_E:
	.zero		1
	.type		_ZN40_INTERNAL_90e18408_4_k_cu_3faa61a2_268094cuda3std3__45__cpo6cbeginE,@object
	.size		_ZN40_INTERNAL_90e18408_4_k_cu_3faa61a2_268094cuda3std3__45__cpo6cbeginE,(_ZN40_INTERNAL_90e18408_4_k_cu_3faa61a2_268094cuda3std3__48in_placeE - _ZN40_INTERNAL_90e18408_4_k_cu_3faa61a2_268094cuda3std3__45__cpo6cbeginE)
_ZN40_INTERNAL_90e18408_4_k_cu_3faa61a2_268094cuda3std3__45__cpo6cbeginE:
	.zero		1
	.type		_ZN40_INTERNAL_90e18408_4_k_cu_3faa61a2_268094cuda3std3__48in_placeE,@object
	.size		_ZN40_INTERNAL_90e18408_4_k_cu_3faa61a2_268094cuda3std3__48in_placeE,(_ZN40_INTERNAL_90e18408_4_k_cu_3faa61a2_268094cuda3std6ranges3__45__cpo9iter_moveE - _ZN40_INTERNAL_90e18408_4_k_cu_3faa61a2_268094cuda3std3__48in_placeE)
_ZN40_INTERNAL_90e18408_4_k_cu_3faa61a2_268094cuda3std3__48in_placeE:
	.zero		1
	.type		_ZN40_INTERNAL_90e18408_4_k_cu_3faa61a2_268094cuda3std6ranges3__45__cpo9iter_moveE,@object
	.size		_ZN40_INTERNAL_90e18408_4_k_cu_3faa61a2_268094cuda3std6ranges3__45__cpo9iter_moveE,(_ZN40_INTERNAL_90e18408_4_k_cu_3faa61a2_268094cuda3std3__45__cpo5beginE - _ZN40_INTERNAL_90e18408_4_k_cu_3faa61a2_268094cuda3std6ranges3__45__cpo9iter_moveE)
_ZN40_INTERNAL_90e18408_4_k_cu_3faa61a2_268094cuda3std6ranges3__45__cpo9iter_moveE:
	.zero		1
	.type		_ZN40_INTERNAL_90e18408_4_k_cu_3faa61a2_268094cuda3std3__45__cpo5beginE,@object
	.size		_ZN40_INTERNAL_90e18408_4_k_cu_3faa61a2_268094cuda3std3__45__cpo5beginE,(_ZN40_INTERNAL_90e18408_4_k_cu_3faa61a2_268094cuda3std3__442_GLOBAL__N__90e18408_4_k_cu_3faa61a2_268096ignoreE - _ZN40_INTERNAL_90e18408_4_k_cu_3faa61a2_268094cuda3std3__45__cpo5beginE)
_ZN40_INTERNAL_90e18408_4_k_cu_3faa61a2_268094cuda3std3__45__cpo5beginE:
	.zero		1
	.type		_ZN40_INTERNAL_90e18408_4_k_cu_3faa61a2_268094cuda3std3__442_GLOBAL__N__90e18408_4_k_cu_3faa61a2_268096ignoreE,@object
	.size		_ZN40_INTERNAL_90e18408_4_k_cu_3faa61a2_268094cuda3std3__442_GLOBAL__N__90e18408_4_k_cu_3faa61a2_268096ignoreE,(_ZN40_INTERNAL_90e18408_4_k_cu_3faa61a2_268094cute7productE - _ZN40_INTERNAL_90e18408_4_k_cu_3faa61a2_268094cuda3std3__442_GLOBAL__N__90e18408_4_k_cu_3faa61a2_268096ignoreE)
_ZN40_INTERNAL_90e18408_4_k_cu_3faa61a2_268094cuda3std3__442_GLOBAL__N__90e18408_4_k_cu_3faa61a2_268096ignoreE:
	.zero		1
	.type		_ZN40_INTERNAL_90e18408_4_k_cu_3faa61a2_268094cute7productE,@object
	.size		_ZN40_INTERNAL_90e18408_4_k_cu_3faa61a2_268094cute7productE,(_ZN40_INTERNAL_90e18408_4_k_cu_3faa61a2_268094cuda3std3__45__cpo3endE - _ZN40_INTERNAL_90e18408_4_k_cu_3faa61a2_268094cute7productE)
_ZN40_INTERNAL_90e18408_4_k_cu_3faa61a2_268094cute7productE:
	.zero		1
	.type		_ZN40_INTERNAL_90e18408_4_k_cu_3faa61a2_268094cuda3std3__45__cpo3endE,@object
	.size		_ZN40_INTERNAL_90e18408_4_k_cu_3faa61a2_268094cuda3std3__45__cpo3endE,(_ZN40_INTERNAL_90e18408_4_k_cu_3faa61a2_268094cuda3std3__419piecewise_constructE - _ZN40_INTERNAL_90e18408_4_k_cu_3faa61a2_268094cuda3std3__45__cpo3endE)
_ZN40_INTERNAL_90e18408_4_k_cu_3faa61a2_268094cuda3std3__45__cpo3endE:
	.zero		1
	.type		_ZN40_INTERNAL_90e18408_4_k_cu_3faa61a2_268094cuda3std3__419piecewise_constructE,@object
	.size		_ZN40_INTERNAL_90e18408_4_k_cu_3faa61a2_268094cuda3std3__419piecewise_constructE,(_ZN40_INTERNAL_90e18408_4_k_cu_3faa61a2_268094cuda3std3__45__cpo4cendE - _ZN40_INTERNAL_90e18408_4_k_cu_3faa61a2_268094cuda3std3__419piecewise_constructE)
_ZN40_INTERNAL_90e18408_4_k_cu_3faa61a2_268094cuda3std3__419piecewise_constructE:
	.zero		1
	.type		_ZN40_INTERNAL_90e18408_4_k_cu_3faa61a2_268094cuda3std3__45__cpo4cendE,@object
	.size		_ZN40_INTERNAL_90e18408_4_k_cu_3faa61a2_268094cuda3std3__45__cpo4cendE,(_ZN40_INTERNAL_90e18408_4_k_cu_3faa61a2_268094cuda3std6ranges3__45__cpo4swapE - _ZN40_INTERNAL_90e18408_4_k_cu_3faa61a2_268094cuda3std3__45__cpo4cendE)
_ZN40_INTERNAL_90e18408_4_k_cu_3faa61a2_268094cuda3std3__45__cpo4cendE:
	.zero		1
	.type		_ZN40_INTERNAL_90e18408_4_k_cu_3faa61a2_268094cuda3std6ranges3__45__cpo4swapE,@object
	.size		_ZN40_INTERNAL_90e18408_4_k_cu_3faa61a2_268094cuda3std6ranges3__45__cpo4swapE,(.L_10 - _ZN40_INTERNAL_90e18408_4_k_cu_3faa61a2_268094cuda3std6ranges3__45__cpo4swapE)
_ZN40_INTERNAL_90e18408_4_k_cu_3faa61a2_268094cuda3std6ranges3__45__cpo4swapE:
	.zero		1
.L_10:


//--------------------- .nv.constant0._ZN7cutlass13device_kernelINS_4gemm6kernel13GemmUniversalIN4cute5tupleIJiiiiEEENS1_10collective13CollectiveMmaINS1_35MainloopSm100TmaUmmaWarpSpecializedILi16ELi2ELi4ENS5_IJNS4_1CILi2EEESB_NSA_ILi1EEEEEEEENS5_IJNSA_ILi256EEENSA_ILi128EEENSA_ILi32EEEEEENS_6half_tENS5_IJlSC_lEEESJ_SK_NS4_8TiledMMAINS4_8MMA_AtomIJNS4_26SM100_MMA_F16BF16_2x1SM_SSISJ_SJ_fLi256ELi128ELNS4_4UMMA5MajorE0ELSP_0ELNSO_7ScaleInE0ELSQ_0EEEEEENS4_6LayoutINS5_IJSC_SC_SC_EEENS5_IJNSA_ILi0EEESV_SV_EEEEENS5_IJNS4_10UnderscoreESY_SY_EEEEENS4_28SM100_TMA_2SM_LOAD_MULTICASTENS4_14ComposedLayoutINS4_7SwizzleILi2ELi4ELi3EEENS4_18smem_ptr_flag_bitsILi16EEENST_INS5_IJNSA_ILi8EEESH_EEENS5_IJSH_SC_EEEEEEEvNS4_8identityENS4_18SM100_TMA_2SM_LOADES1B_vS1C_EENS_8epilogue10collective18CollectiveEpilogueINS1F_23Sm100TmaWarpSpecializedILi4ELi2ELi32ELb1ELb0EEEJNS5_IJSG_SG_SH_EEENS5_IJNST_ISG_SC_EENST_ISH_SC_EEEEESJ_SK_SJ_SK_NS1F_6fusion15FusionCallbacksIS1J_NS1O_17LinearCombinationISJ_fSJ_fLNS_15FloatRoundStyleE2EEES1K_S1N_JEEENS4_5SM1004TMEM4LOAD26SM100_TMEM_LOAD_32dp32b32xENS4_13SM90_TMA_LOADES1B_NS4_39AutoVectorizingCopyWithAssumedAlignmentILi128EEENS4_14SM90_TMA_STOREES1B_S20_S20_EEEvvEEEEvNT_6ParamsE --------------------------
	.section	.nv.constant0._ZN7cutlass13device_kernelINS_4gemm6kernel13GemmUniversalIN4cute5tupleIJiiiiEEENS1_10collective13CollectiveMmaINS1_35MainloopSm100TmaUmmaWarpSpecializedILi16ELi2ELi4ENS5_IJNS4_1CILi2EEESB_NSA_ILi1EEEEEEEENS5_IJNSA_ILi256EEENSA_ILi128EEENSA_ILi32EEEEEENS_6half_tENS5_IJlSC_lEEESJ_SK_NS4_8TiledMMAINS4_8MMA_AtomIJNS4_26SM100_MMA_F16BF16_2x1SM_SSISJ_SJ_fLi256ELi128ELNS4_4UMMA5MajorE0ELSP_0ELNSO_7ScaleInE0ELSQ_0EEEEEENS4_6LayoutINS5_IJSC_SC_SC_EEENS5_IJNSA_ILi0EEESV_SV_EEEEENS5_IJNS4_10UnderscoreESY_SY_EEEEENS4_28SM100_TMA_2SM_LOAD_MULTICASTENS4_14ComposedLayoutINS4_7SwizzleILi2ELi4ELi3EEENS4_18smem_ptr_flag_bitsILi16EEENST_INS5_IJNSA_ILi8EEESH_EEENS5_IJSH_SC_EEEEEEEvNS4_8identityENS4_18SM100_TMA_2SM_LOADES1B_vS1C_EENS_8epilogue10collective18CollectiveEpilogueINS1F_23Sm100TmaWarpSpecializedILi4ELi2ELi32ELb1ELb0EEEJNS5_IJSG_SG_SH_EEENS5_IJNST_ISG_SC_EENST_ISH_SC_EEEEESJ_SK_SJ_SK_NS1F_6fusion15FusionCallbacksIS1J_NS1O_17LinearCombinationISJ_fSJ_fLNS_15FloatRoundStyleE2EEES1K_S1N_JEEENS4_5SM1004TMEM4LOAD26SM100_TMEM_LOAD_32dp32b32xENS4_13SM90_TMA_LOADES1B_NS4_39AutoVectorizingCopyWithAssumedAlignmentILi128EEENS4_14SM90_TMA_STOREES1B_S20_S20_EEEvvEEEEvNT_6ParamsE,"a",@progbits
	.sectionflags	@""
	.align	4
.nv.constant0._ZN7cutlass13device_kernelINS_4gemm6kernel13GemmUniversalIN4cute5tupleIJiiiiEEENS1_10collective13CollectiveMmaINS1_35MainloopSm100TmaUmmaWarpSpecializedILi16ELi2ELi4ENS5_IJNS4_1CILi2EEESB_NSA_ILi1EEEEEEEENS5_IJNSA_ILi256EEENSA_ILi128EEENSA_ILi32EEEEEENS_6half_tENS5_IJlSC_lEEESJ_SK_NS4_8TiledMMAINS4_8MMA_AtomIJNS4_26SM100_MMA_F16BF16_2x1SM_SSISJ_SJ_fLi256ELi128ELNS4_4UMMA5MajorE0ELSP_0ELNSO_7ScaleInE0ELSQ_0EEEEEENS4_6LayoutINS5_IJSC_SC_SC_EEENS5_IJNSA_ILi0EEESV_SV_EEEEENS5_IJNS4_10UnderscoreESY_SY_EEEEENS4_28SM100_TMA_2SM_LOAD_MULTICASTENS4_14ComposedLayoutINS4_7SwizzleILi2ELi4ELi3EEENS4_18smem_ptr_flag_bitsILi16EEENST_INS5_IJNSA_ILi8EEESH_EEENS5_IJSH_SC_EEEEEEEvNS4_8identityENS4_18SM100_TMA_2SM_LOADES1B_vS1C_EENS_8epilogue10collective18CollectiveEpilogueINS1F_23Sm100TmaWarpSpecializedILi4ELi2ELi32ELb1ELb0EEEJNS5_IJSG_SG_SH_EEENS5_IJNST_ISG_SC_EENST_ISH_SC_EEEEESJ_SK_SJ_SK_NS1F_6fusion15FusionCallbacksIS1J_NS1O_17LinearCombinationISJ_fSJ_fLNS_15FloatRoundStyleE2EEES1K_S1N_JEEENS4_5SM1004TMEM4LOAD26SM100_TMEM_LOAD_32dp32b32xENS4_13SM90_TMA_LOADES1B_NS4_39AutoVectorizingCopyWithAssumedAlignmentILi128EEENS4_14SM90_TMA_STOREES1B_S20_S20_EEEvvEEEEvNT_6ParamsE:
	.zero		2944


//--------------------- SYMBOLS --------------------------

	.type		.nv.reservedSmem.offset0,@object
	.size		.nv.reservedSmem.offset0,0x4
	.type		.nv.reservedSmem.cap,@object
	.size		.nv.reservedSmem.cap,0x4
	.type		__assertfail,@function
